def attn_fwd(
    Q,
    K,
    V,
    Out,
    Lse,
    sm_scale,
    stride_qz,
    stride_qh,
    stride_qm,
    stride_qk,
    stride_kz,
    stride_kh,
    stride_kn,
    stride_kk,
    stride_vz,
    stride_vh,
    stride_vn,
    stride_vk,
    stride_oz,
    stride_oh,
    stride_om,
    stride_ok,
    seqlen_q,
    seqlen_k,
    BLOCK_M: tl.constexpr,
    BLOCK_N: tl.constexpr,
    HEAD_DIM: tl.constexpr,
    CAUSAL: tl.constexpr,
):
    start_m = tl.program_id(0)
    off_hz = tl.program_id(1)
    q_off = off_hz * stride_qh
    k_off = off_hz * stride_kh
    v_off = off_hz * stride_vh
    offs_m = start_m * BLOCK_M + tl.arange(0, BLOCK_M)
    offs_d = tl.arange(0, HEAD_DIM)
    offs_n = tl.arange(0, BLOCK_N)
    q_ptrs = Q + q_off + offs_m[:, None] * stride_qm + offs_d[None, :] * stride_qk
    k_ptrs = K + k_off + offs_d[:, None] * stride_kk + offs_n[None, :] * stride_kn
    v_ptrs = V + v_off + offs_n[:, None] * stride_vn + offs_d[None, :] * stride_vk
    m_i = tl.full([BLOCK_M], float("-inf"), dtype=tl.float32)
    l_i = tl.zeros([BLOCK_M], dtype=tl.float32) + 1.0
    acc = tl.zeros([BLOCK_M, HEAD_DIM], dtype=tl.float32)
    q = tl.load(q_ptrs)
    acc, l_i, m_i = _attn_fwd_inner(
        acc,
        l_i,
        m_i,
        q,
        k_ptrs,
        v_ptrs,
        sm_scale,
        stride_kn,
        stride_vn,
        start_m,
        seqlen_k,
        BLOCK_M,
        BLOCK_N,
        HEAD_DIM,
        CAUSAL,
    )
    acc = acc / l_i[:, None]
    lse = m_i + tl.math.log2(l_i) / 1.4426950408889634
    o_ptrs = (
        Out
        + off_hz * stride_oh
        + offs_m[:, None] * stride_om
        + offs_d[None, :] * stride_ok
    )
    tl.store(o_ptrs, acc.to(Out.dtype.element_ty))
    tl.store(Lse + off_hz * seqlen_q + offs_m, lse)

# config = {"BLOCK_M": 128, "BLOCK_N": 32, "HEAD_DIM": 64, "arch": "sm_100", "causal": false, "dtype": "fp16", "num_stages": 2, "num_warps": 8}
# arch = sm_100


// ===== COMPILED SASS (sm_100a) =====

	.target	sm_100a

	.elftype	@"ET_EXEC"


//--------------------- .note.nv.tkinfo           --------------------------
	.section	.note.nv.tkinfo,"",@"SHT_NOTE"
	.sectionflags	@"SHF_NOTE_NV_TKINFO"
	.tkinfo
        /*0018*/ 	.word	0x00000081
        /*0030*/ 	.string	""
        /*0030*/ 	.string	"ptxas-blackwell"
        /*0030*/ 	.string	"Cuda compilation tools, release 12.9, V12.9.86"
        /*0030*/ 	.string	"Build cuda_12.9.r12.9/compiler.36037853_0"
        /*0030*/ 	.string	"-v  -suppress-debug-info  -lineinfo  -arch sm_100a "



//--------------------- .note.nv.cuver            --------------------------
	.section	.note.nv.cuver,"",@"SHT_NOTE"
	.sectionflags	@"SHF_NOTE_NV_CUVER"
        /*0018*/ 	.short	0x0001
        /*001a*/ 	.short	0x0064
        /*001c*/ 	.short	0x0001
        /*001e*/ 	.short	0x0000
        /*0020*/ 	.short	0x0001
        /*0022*/ 	.short	0x0000


//--------------------- .nv.info                  --------------------------
	.section	.nv.info,"",@"SHT_CUDA_INFO"
	.align	4


	//----- nvinfo : EIATTR_REGCOUNT
	.align		4
        /*0000*/ 	.byte	0x04, 0x2f
        /*0002*/ 	.short	(.L_5 - .L_4)
	.align		4
.L_4:
        /*0004*/ 	.word	index@(attn_fwd)
        /*0008*/ 	.word	0x00000064


	//----- nvinfo : EIATTR_FRAME_SIZE
	.align		4
.L_5:
        /*000c*/ 	.byte	0x04, 0x11
        /*000e*/ 	.short	(.L_7 - .L_6)
	.align		4
.L_6:
        /*0010*/ 	.word	index@($__internal_2_$__cuda_sm10x_tcgen05_guardrail_trap_unallocated_columns_being_dealloced)
        /*0014*/ 	.word	0x00000000


	//----- nvinfo : EIATTR_FRAME_SIZE
	.align		4
.L_7:
        /*0018*/ 	.byte	0x04, 0x11
        /*001a*/ 	.short	(.L_9 - .L_8)
	.align		4
.L_8:
        /*001c*/ 	.word	index@($__internal_1_$__cuda_sm10x_tcgen05_guardrail_trap_phase_invalid_during_alloc)
        /*0020*/ 	.word	0x00000000


	//----- nvinfo : EIATTR_FRAME_SIZE
	.align		4
.L_9:
        /*0024*/ 	.byte	0x04, 0x11
        /*0026*/ 	.short	(.L_11 - .L_10)
	.align		4
.L_10:
        /*0028*/ 	.word	index@($__internal_0_$__cuda_sm10x_tcgen05_guardrail_trap_col_being_dealloced_not_returned_by_alloc)
        /*002c*/ 	.word	0x00000000


	//----- nvinfo : EIATTR_FRAME_SIZE
	.align		4
.L_11:
        /*0030*/ 	.byte	0x04, 0x11
        /*0032*/ 	.short	(.L_13 - .L_12)
	.align		4
.L_12:
        /*0034*/ 	.word	index@(attn_fwd)
        /*0038*/ 	.word	0x00000000


	//----- nvinfo : EIATTR_MIN_STACK_SIZE
	.align		4
.L_13:
        /*003c*/ 	.byte	0x04, 0x12
        /*003e*/ 	.short	(.L_15 - .L_14)
	.align		4
.L_14:
        /*0040*/ 	.word	index@(attn_fwd)
        /*0044*/ 	.word	0x00000000
.L_15:


//--------------------- .nv.info.attn_fwd         --------------------------
	.section	.nv.info.attn_fwd,"",@"SHT_CUDA_INFO"
	.sectionflags	@""
	.align	4


	//----- nvinfo : EIATTR_CUDA_API_VERSION
	.align		4
        /*0000*/ 	.byte	0x04, 0x37
        /*0002*/ 	.short	(.L_17 - .L_16)
.L_16:
        /*0004*/ 	.word	0x00000081


	//----- nvinfo : EIATTR_KPARAM_INFO
	.align		4
.L_17:
        /*0008*/ 	.byte	0x04, 0x17
        /*000a*/ 	.short	(.L_19 - .L_18)
.L_18:
        /*000c*/ 	.word	0x00000000
        /*0010*/ 	.short	0x0019
        /*0012*/ 	.short	0x0080
        /*0014*/ 	.byte	0x00, 0xf4, 0x21, 0x00


	//----- nvinfo : EIATTR_KPARAM_INFO
	.align		4
.L_19:
        /*0018*/ 	.byte	0x04, 0x17
        /*001a*/ 	.short	(.L_21 - .L_20)
.L_20:
        /*001c*/ 	.word	0x00000000
        /*0020*/ 	.short	0x0018
        /*0022*/ 	.short	0x0078
        /*0024*/ 	.byte	0x00, 0xf4, 0x21, 0x00


	//----- nvinfo : EIATTR_KPARAM_INFO
	.align		4
.L_21:
        /*0028*/ 	.byte	0x04, 0x17
        /*002a*/ 	.short	(.L_23 - .L_22)
.L_22:
        /*002c*/ 	.word	0x00000000
        /*0030*/ 	.short	0x0017
        /*0032*/ 	.short	0x0070
        /*0034*/ 	.byte	0x00, 0xf0, 0x11, 0x00


	//----- nvinfo : EIATTR_KPARAM_INFO
	.align		4
.L_23:
        /*0038*/ 	.byte	0x04, 0x17
        /*003a*/ 	.short	(.L_25 - .L_24)
.L_24:
        /*003c*/ 	.word	0x00000000
        /*0040*/ 	.short	0x0016
        /*0042*/ 	.short	0x006c
        /*0044*/ 	.byte	0x00, 0xf0, 0x11, 0x00


	//----- nvinfo : EIATTR_KPARAM_INFO
	.align		4
.L_25:
        /*0048*/ 	.byte	0x04, 0x17
        /*004a*/ 	.short	(.L_27 - .L_26)
.L_26:
        /*004c*/ 	.word	0x00000000
        /*0050*/ 	.short	0x0015
        /*0052*/ 	.short	0x0068
        /*0054*/ 	.byte	0x00, 0xf0, 0x11, 0x00


	//----- nvinfo : EIATTR_KPARAM_INFO
	.align		4
.L_27:
        /*0058*/ 	.byte	0x04, 0x17
        /*005a*/ 	.short	(.L_29 - .L_28)
.L_28:
        /*005c*/ 	.word	0x00000000
        /*0060*/ 	.short	0x0014
        /*0062*/ 	.short	0x0064
        /*0064*/ 	.byte	0x00, 0xf0, 0x11, 0x00


	//----- nvinfo : EIATTR_KPARAM_INFO
	.align		4
.L_29:
        /*0068*/ 	.byte	0x04, 0x17
        /*006a*/ 	.short	(.L_31 - .L_30)
.L_30:
        /*006c*/ 	.word	0x00000000
        /*0070*/ 	.short	0x0013
        /*0072*/ 	.short	0x0060
        /*0074*/ 	.byte	0x00, 0xf0, 0x11, 0x00


	//----- nvinfo : EIATTR_KPARAM_INFO
	.align		4
.L_31:
        /*0078*/ 	.byte	0x04, 0x17
        /*007a*/ 	.short	(.L_33 - .L_32)
.L_32:
        /*007c*/ 	.word	0x00000000
        /*0080*/ 	.short	0x0012
        /*0082*/ 	.short	0x005c
        /*0084*/ 	.byte	0x00, 0xf0, 0x11, 0x00


	//----- nvinfo : EIATTR_KPARAM_INFO
	.align		4
.L_33:
        /*0088*/ 	.byte	0x04, 0x17
        /*008a*/ 	.short	(.L_35 - .L_34)
.L_34:
        /*008c*/ 	.word	0x00000000
        /*0090*/ 	.short	0x0011
        /*0092*/ 	.short	0x0058
        /*0094*/ 	.byte	0x00, 0xf0, 0x11, 0x00


	//----- nvinfo : EIATTR_KPARAM_INFO
	.align		4
.L_35:
        /*0098*/ 	.byte	0x04, 0x17
        /*009a*/ 	.short	(.L_37 - .L_36)
.L_36:
        /*009c*/ 	.word	0x00000000
        /*00a0*/ 	.short	0x0010
        /*00a2*/ 	.short	0x0054
        /*00a4*/ 	.byte	0x00, 0xf0, 0x11, 0x00


	//----- nvinfo : EIATTR_KPARAM_INFO
	.align		4
.L_37:
        /*00a8*/ 	.byte	0x04, 0x17
        /*00aa*/ 	.short	(.L_39 - .L_38)
.L_38:
        /*00ac*/ 	.word	0x00000000
        /*00b0*/ 	.short	0x000f
        /*00b2*/ 	.short	0x0050
        /*00b4*/ 	.byte	0x00, 0xf0, 0x11, 0x00


	//----- nvinfo : EIATTR_KPARAM_INFO
	.align		4
.L_39:
        /*00b8*/ 	.byte	0x04, 0x17
        /*00ba*/ 	.short	(.L_41 - .L_40)
.L_40:
        /*00bc*/ 	.word	0x00000000
        /*00c0*/ 	.short	0x000e
        /*00c2*/ 	.short	0x004c
        /*00c4*/ 	.byte	0x00, 0xf0, 0x11, 0x00


	//----- nvinfo : EIATTR_KPARAM_INFO
	.align		4
.L_41:
        /*00c8*/ 	.byte	0x04, 0x17
        /*00ca*/ 	.short	(.L_43 - .L_42)
.L_42:
        /*00cc*/ 	.word	0x00000000
        /*00d0*/ 	.short	0x000d
        /*00d2*/ 	.short	0x0048
        /*00d4*/ 	.byte	0x00, 0xf0, 0x11, 0x00


	//----- nvinfo : EIATTR_KPARAM_INFO
	.align		4
.L_43:
        /*00d8*/ 	.byte	0x04, 0x17
        /*00da*/ 	.short	(.L_45 - .L_44)
.L_44:
        /*00dc*/ 	.word	0x00000000
        /*00e0*/ 	.short	0x000c
        /*00e2*/ 	.short	0x0044
        /*00e4*/ 	.byte	0x00, 0xf0, 0x11, 0x00


	//----- nvinfo : EIATTR_KPARAM_INFO
	.align		4
.L_45:
        /*00e8*/ 	.byte	0x04, 0x17
        /*00ea*/ 	.short	(.L_47 - .L_46)
.L_46:
        /*00ec*/ 	.word	0x00000000
        /*00f0*/ 	.short	0x000b
        /*00f2*/ 	.short	0x0040
        /*00f4*/ 	.byte	0x00, 0xf0, 0x11, 0x00


	//----- nvinfo : EIATTR_KPARAM_INFO
	.align		4
.L_47:
        /*00f8*/ 	.byte	0x04, 0x17
        /*00fa*/ 	.short	(.L_49 - .L_48)
.L_48:
        /*00fc*/ 	.word	0x00000000
        /*0100*/ 	.short	0x000a
        /*0102*/ 	.short	0x003c
        /*0104*/ 	.byte	0x00, 0xf0, 0x11, 0x00


	//----- nvinfo : EIATTR_KPARAM_INFO
	.align		4
.L_49:
        /*0108*/ 	.byte	0x04, 0x17
        /*010a*/ 	.short	(.L_51 - .L_50)
.L_50:
        /*010c*/ 	.word	0x00000000
        /*0110*/ 	.short	0x0009
        /*0112*/ 	.short	0x0038
        /*0114*/ 	.byte	0x00, 0xf0, 0x11, 0x00


	//----- nvinfo : EIATTR_KPARAM_INFO
	.align		4
.L_51:
        /*0118*/ 	.byte	0x04, 0x17
        /*011a*/ 	.short	(.L_53 - .L_52)
.L_52:
        /*011c*/ 	.word	0x00000000
        /*0120*/ 	.short	0x0008
        /*0122*/ 	.short	0x0034
        /*0124*/ 	.byte	0x00, 0xf0, 0x11, 0x00


	//----- nvinfo : EIATTR_KPARAM_INFO
	.align		4
.L_53:
        /*0128*/ 	.byte	0x04, 0x17
        /*012a*/ 	.short	(.L_55 - .L_54)
.L_54:
        /*012c*/ 	.word	0x00000000
        /*0130*/ 	.short	0x0007
        /*0132*/ 	.short	0x0030
        /*0134*/ 	.byte	0x00, 0xf0, 0x11, 0x00


	//----- nvinfo : EIATTR_KPARAM_INFO
	.align		4
.L_55:
        /*0138*/ 	.byte	0x04, 0x17
        /*013a*/ 	.short	(.L_57 - .L_56)
.L_56:
        /*013c*/ 	.word	0x00000000
        /*0140*/ 	.short	0x0006
        /*0142*/ 	.short	0x002c
        /*0144*/ 	.byte	0x00, 0xf0, 0x11, 0x00


	//----- nvinfo : EIATTR_KPARAM_INFO
	.align		4
.L_57:
        /*0148*/ 	.byte	0x04, 0x17
        /*014a*/ 	.short	(.L_59 - .L_58)
.L_58:
        /*014c*/ 	.word	0x00000000
        /*0150*/ 	.short	0x0005
        /*0152*/ 	.short	0x0028
        /*0154*/ 	.byte	0x00, 0xf0, 0x11, 0x00


	//----- nvinfo : EIATTR_KPARAM_INFO
	.align		4
.L_59:
        /*0158*/ 	.byte	0x04, 0x17
        /*015a*/ 	.short	(.L_61 - .L_60)
.L_60:
        /*015c*/ 	.word	0x00000000
        /*0160*/ 	.short	0x0004
        /*0162*/ 	.short	0x0020
        /*0164*/ 	.byte	0x00, 0xf4, 0x21, 0x00


	//----- nvinfo : EIATTR_KPARAM_INFO
	.align		4
.L_61:
        /*0168*/ 	.byte	0x04, 0x17
        /*016a*/ 	.short	(.L_63 - .L_62)
.L_62:
        /*016c*/ 	.word	0x00000000
        /*0170*/ 	.short	0x0003
        /*0172*/ 	.short	0x0018
        /*0174*/ 	.byte	0x00, 0xf4, 0x21, 0x00


	//----- nvinfo : EIATTR_KPARAM_INFO
	.align		4
.L_63:
        /*0178*/ 	.byte	0x04, 0x17
        /*017a*/ 	.short	(.L_65 - .L_64)
.L_64:
        /*017c*/ 	.word	0x00000000
        /*0180*/ 	.short	0x0002
        /*0182*/ 	.short	0x0010
        /*0184*/ 	.byte	0x00, 0xf4, 0x21, 0x00


	//----- nvinfo : EIATTR_KPARAM_INFO
	.align		4
.L_65:
        /*0188*/ 	.byte	0x04, 0x17
        /*018a*/ 	.short	(.L_67 - .L_66)
.L_66:
        /*018c*/ 	.word	0x00000000
        /*0190*/ 	.short	0x0001
        /*0192*/ 	.short	0x0008
        /*0194*/ 	.byte	0x00, 0xf4, 0x21, 0x00


	//----- nvinfo : EIATTR_KPARAM_INFO
	.align		4
.L_67:
        /*0198*/ 	.byte	0x04, 0x17
        /*019a*/ 	.short	(.L_69 - .L_68)
.L_68:
        /*019c*/ 	.word	0x00000000
        /*01a0*/ 	.short	0x0000
        /*01a2*/ 	.short	0x0000
        /*01a4*/ 	.byte	0x00, 0xf4, 0x21, 0x00


	//----- nvinfo : EIATTR_AT_ENTRY_FRAGMENTS
	.align		4
.L_69:
        /*01a8*/ 	.byte	0x04, 0x4f
        /*01aa*/ 	.short	(.L_71 - .L_70)


	//   ....[0]....
.L_70:
        /*01ac*/ 	.word	0x00000004


	//----- nvinfo : EIATTR_RESERVED_SMEM_USED
	.align		4
.L_71:
        /*01b0*/ 	.byte	0x01, 0x41
	.zero		2


	//----- nvinfo : EIATTR_SPARSE_MMA_MASK
	.align		4
        /*01b4*/ 	.byte	0x03, 0x50
        /*01b6*/ 	.short	0x0000


	//----- nvinfo : EIATTR_TCGEN05_1CTA_USED
	.align		4
        /*01b8*/ 	.byte	0x01, 0x51
	.zero		2


	//----- nvinfo : EIATTR_MAXREG_COUNT
	.align		4
        /*01bc*/ 	.byte	0x03, 0x1b
        /*01be*/ 	.short	0x00ff


	//----- nvinfo : EIATTR_NUM_BARRIERS
	.align		4
        /*01c0*/ 	.byte	0x02, 0x4c
        /*01c2*/ 	.byte	0x01
	.zero		1


	//----- nvinfo : EIATTR_INT_WARP_WIDE_INSTR_OFFSETS
	.align		4
        /*01c4*/ 	.byte	0x04, 0x31
        /*01c6*/ 	.short	(.L_73 - .L_72)


	//   ....[0]....
.L_72:
        /*01c8*/ 	.word	0x00001110


	//   ....[1]....
        /*01cc*/ 	.word	0x00001120


	//   ....[2]....
        /*01d0*/ 	.word	0x00001490


	//   ....[3]....
        /*01d4*/ 	.word	0x000015b0


	//   ....[4]....
        /*01d8*/ 	.word	0x00002cb0


	//   ....[5]....
        /*01dc*/ 	.word	0x000053f0


	//   ....[6]....
        /*01e0*/ 	.word	0x00005440


	//----- nvinfo : EIATTR_COOP_GROUP_MASK_REGIDS
	.align		4
.L_73:
        /*01e4*/ 	.byte	0x04, 0x29
        /*01e6*/ 	.short	(.L_75 - .L_74)


	//   ....[0]....
.L_74:
        /*01e8*/ 	.word	0xffffffff


	//   ....[1]....
        /*01ec*/ 	.word	0xffffffff


	//   ....[2]....
        /*01f0*/ 	.word	0xffffffff


	//   ....[3]....
        /*01f4*/ 	.word	0xffffffff


	//   ....[4]....
        /*01f8*/ 	.word	0xffffffff


	//   ....[5]....
        /*01fc*/ 	.word	0xffffffff


	//   ....[6]....
        /*0200*/ 	.word	0xffffffff


	//   ....[7]....
        /*0204*/ 	.word	0xffffffff


	//----- nvinfo : EIATTR_COOP_GROUP_INSTR_OFFSETS
	.align		4
.L_75:
        /*0208*/ 	.byte	0x04, 0x28
        /*020a*/ 	.short	(.L_77 - .L_76)


	//   ....[0]....
.L_76:
        /*020c*/ 	.word	0x00000050


	//   ....[1]....
        /*0210*/ 	.word	0x00000310


	//   ....[2]....
        /*0214*/ 	.word	0x00001be0


	//   ....[3]....
        /*0218*/ 	.word	0x000024a0


	//   ....[4]....
        /*021c*/ 	.word	0x000030e0


	//   ....[5]....
        /*0220*/ 	.word	0x000035a0


	//   ....[6]....
        /*0224*/ 	.word	0x00005280


	//   ....[7]....
        /*0228*/ 	.word	0x000054f0


	//----- nvinfo : EIATTR_VRC_CTA_INIT_COUNT
	.align		4
.L_77:
        /*022c*/ 	.byte	0x02, 0x4a
        /*022e*/ 	.byte	0x80
	.zero		1


	//----- nvinfo : EIATTR_MBARRIER_INSTR_OFFSETS
	.align		4
        /*0230*/ 	.byte	0x04, 0x39
        /*0232*/ 	.short	(.L_79 - .L_78)


	//   ....[0]....
.L_78:
        /*0234*/ 	.word	0x000013e0
        /*0238*/ 	.word	0x000000ff
        /*023c*/ 	.word	0x00000000
        /*0240*/ 	.short	0x0100
        /*0242*/ 	.byte	0x11
	.zero		1


	//   ....[1]....
        /*0244*/ 	.word	0x000015a0
        /*0248*/ 	.word	0x000000ff
        /*024c*/ 	.word	0x00007008
        /*0250*/ 	.short	0x0100
        /*0252*/ 	.byte	0x0c
	.zero		1


	//   ....[2]....
        /*0254*/ 	.word	0x00001670
        /*0258*/ 	.word	0x000000ff
        /*025c*/ 	.word	0x00005000
        /*0260*/ 	.short	0x0100
        /*0262*/ 	.byte	0x0c
	.zero		1


	//   ....[3]....
        /*0264*/ 	.word	0x000018d0
        /*0268*/ 	.word	0x000000ff
        /*026c*/ 	.word	0x00005000
        /*0270*/ 	.short	0x010a
        /*0272*/ 	.byte	0x0c
	.zero		1


	//   ....[4]....
        /*0274*/ 	.word	0x000019d0
        /*0278*/ 	.word	0x000000ff
        /*027c*/ 	.word	0x00005000
        /*0280*/ 	.short	0x0108
        /*0282*/ 	.byte	0x0c
	.zero		1


	//   ....[5]....
        /*0284*/ 	.word	0x00002d70
        /*0288*/ 	.word	0x000000ff
        /*028c*/ 	.word	0x00007010
        /*0290*/ 	.short	0x0100
        /*0292*/ 	.byte	0x0c
	.zero		1


	//   ....[6]....
        /*0294*/ 	.word	0x00002ef0
        /*0298*/ 	.word	0x000000ff
        /*029c*/ 	.word	0x00007010
        /*02a0*/ 	.short	0x010a
        /*02a2*/ 	.byte	0x0c
	.zero		1


	//   ....[7]....
        /*02a4*/ 	.word	0x00002f40
        /*02a8*/ 	.word	0x000000ff
        /*02ac*/ 	.word	0x00007010
        /*02b0*/ 	.short	0x0108
        /*02b2*/ 	.byte	0x0c
	.zero		1


	//   ....[8]....
        /*02b4*/ 	.word	0x00003400
        /*02b8*/ 	.word	0x000000ff
        /*02bc*/ 	.word	0x00000000
        /*02c0*/ 	.short	0x010a
        /*02c2*/ 	.byte	0x11
	.zero		1


	//   ....[9]....
        /*02c4*/ 	.word	0x00003ca0
        /*02c8*/ 	.word	0x000000ff
        /*02cc*/ 	.word	0x00000000
        /*02d0*/ 	.short	0x010a
        /*02d2*/ 	.byte	0x11
	.zero		1


	//   ....[10]....
        /*02d4*/ 	.word	0x00003d30
        /*02d8*/ 	.word	0x000000ff
        /*02dc*/ 	.word	0x00007000
        /*02e0*/ 	.short	0x0108
        /*02e2*/ 	.byte	0x0c
	.zero		1


	//   ....[11]....
        /*02e4*/ 	.word	0x00003d60
        /*02e8*/ 	.word	0x000000ff
        /*02ec*/ 	.word	0x00007008
        /*02f0*/ 	.short	0x0108
        /*02f2*/ 	.byte	0x0c
	.zero		1


	//   ....[12]....
        /*02f4*/ 	.word	0x00005510
        /*02f8*/ 	.word	0x000000ff
        /*02fc*/ 	.word	0x00005000
        /*0300*/ 	.short	0x010a
        /*0302*/ 	.byte	0x0c
	.zero		1


	//   ....[13]....
        /*0304*/ 	.word	0x00005540
        /*0308*/ 	.word	0x000000ff
        /*030c*/ 	.word	0x00007010
        /*0310*/ 	.short	0x010a
        /*0312*/ 	.byte	0x0c
	.zero		1


	//   ....[14]....
        /*0314*/ 	.word	0x00005570
        /*0318*/ 	.word	0x000000ff
        /*031c*/ 	.word	0x00000000
        /*0320*/ 	.short	0x010a
        /*0322*/ 	.byte	0x11
	.zero		1


	//   ....[15]....
        /*0324*/ 	.word	0x000055a0
        /*0328*/ 	.word	0x000000ff
        /*032c*/ 	.word	0x00000000
        /*0330*/ 	.short	0x010a
        /*0332*/ 	.byte	0x11
	.zero		1


	//----- nvinfo : EIATTR_NUM_MBARRIERS
	.align		4
.L_79:
        /*0334*/ 	.byte	0x03, 0x38
        /*0336*/ 	.short	0xffff


	//----- nvinfo : EIATTR_EXIT_INSTR_OFFSETS
	.align		4
        /*0338*/ 	.byte	0x04, 0x1c
        /*033a*/ 	.short	(.L_81 - .L_80)


	//   ....[0]....
.L_80:
        /*033c*/ 	.word	0x00005500


	//----- nvinfo : EIATTR_REQNTID
	.align		4
.L_81:
        /*0340*/ 	.byte	0x04, 0x10
        /*0342*/ 	.short	(.L_83 - .L_82)
.L_82:
        /*0344*/ 	.word	0x00000100
        /*0348*/ 	.word	0x00000001
        /*034c*/ 	.word	0x00000001


	//----- nvinfo : EIATTR_CRS_STACK_SIZE
	.align		4
.L_83:
        /*0350*/ 	.byte	0x04, 0x1e
        /*0352*/ 	.short	(.L_85 - .L_84)
.L_84:
        /*0354*/ 	.word	0x00000000


	//----- nvinfo : EIATTR_CBANK_PARAM_SIZE
	.align		4
.L_85:
        /*0358*/ 	.byte	0x03, 0x19
        /*035a*/ 	.short	0x0088


	//----- nvinfo : EIATTR_PARAM_CBANK
	.align		4
        /*035c*/ 	.byte	0x04, 0x0a
        /*035e*/ 	.short	(.L_87 - .L_86)
	.align		4
.L_86:
        /*0360*/ 	.word	index@(.nv.constant0.attn_fwd)
        /*0364*/ 	.short	0x0380
        /*0366*/ 	.short	0x0088


	//----- nvinfo : EIATTR_SW_WAR
	.align		4
.L_87:
        /*0368*/ 	.byte	0x04, 0x36
        /*036a*/ 	.short	(.L_89 - .L_88)
.L_88:
        /*036c*/ 	.word	0x00000008
.L_89:


//--------------------- .nv.compat                --------------------------
	.section	.nv.compat,"",@"SHT_CUDA_COMPAT_INFO"
	.align	4
        /*0000*/ 	.byte	0x02, 0x02, 0x02, 0x00, 0x02, 0x05, 0x05, 0x00, 0x02, 0x03, 0x00, 0x00, 0x02, 0x06, 0x01, 0x00


//--------------------- .nv.callgraph             --------------------------
	.section	.nv.callgraph,"",@"SHT_CUDA_CALLGRAPH"
	.align	4
	.sectionentsize	8
	.align		4
        /*0000*/ 	.word	0x00000000
	.align		4
        /*0004*/ 	.word	0xffffffff
	.align		4
        /*0008*/ 	.word	0x00000000
	.align		4
        /*000c*/ 	.word	0xfffffffe
	.align		4
        /*0010*/ 	.word	0x00000000
	.align		4
        /*0014*/ 	.word	0xfffffffd
	.align		4
        /*0018*/ 	.word	0x00000000
	.align		4
        /*001c*/ 	.word	0xfffffffc


//--------------------- .nv.constant4             --------------------------
	.section	.nv.constant4,"a",@progbits
	.align	8
	.align		8
.nv.constant4:
        /*0000*/ 	.dword	_$_str


//--------------------- .text.attn_fwd            --------------------------
	.section	.text.attn_fwd,"ax",@progbits
	.align	128
        .global         attn_fwd
        .type           attn_fwd,@function
        .size           attn_fwd,(.L_x_28 - attn_fwd)
        .other          attn_fwd,@"STO_CUDA_ENTRY STV_DEFAULT"
attn_fwd:
.text.attn_fwd:
[----:B------:R-:W0:Y:S01]  /*0000*/  LDC R1, c[0x0][0x37c] ;  /* 0x0000df00ff017b82 */ /* 0x000e220000000800 */
[----:B------:R-:W1:Y:S02]  /*0010*/  S2R R0, SR_TID.X ;  /* 0x0000000000007919 */ /* 0x000e640000002100 */
[----:B-1----:R-:W-:-:S13]  /*0020*/  ISETP.GE.U32.AND P0, PT, R0, 0x20, PT ;  /* 0x000000200000780c */ /* 0x002fda0003f06070 */
[----:B------:R-:W-:Y:S05]  /*0030*/  @P0 BRA `(.L_x_0) ;  /* 0x0000000000b80947 */ /* 0x000fea0003800000 */
[----:B------:R-:W1:Y:S01]  /*0040*/  S2UR UR6, SR_CgaCtaId ;  /* 0x00000000000679c3 */ /* 0x000e620000008800 */
[----:B------:R-:W-:Y:S01]  /*0050*/  NOP ;  /* 0x0000000000007918 */ /* 0x000fe20000000000 */
[----:B------:R-:W-:Y:S02]  /*0060*/  UMOV UR4, 0x40 ;  /* 0x0000004000047882 */ /* 0x000fe40000000000 */
[----:B-1----:R-:W-:-:S09]  /*0070*/  ULEA UR4, UR6, UR4, 0x18 ;  /* 0x0000000406047291 */ /* 0x002fd2000f8ec0ff */
[----:B------:R-:W1:Y:S01]  /*0080*/  LDS.U8 R2, [UR4] ;  /* 0x00000004ff027984 */ /* 0x000e620008000000 */
[----:B------:R-:W-:Y:S02]  /*0090*/  UMOV UR4, 0x400 ;  /* 0x0000040000047882 */ /* 0x000fe40000000000 */
[----:B------:R-:W-:Y:S01]  /*00a0*/  ULEA UR4, UR6, UR4, 0x18 ;  /* 0x0000000406047291 */ /* 0x000fe2000f8ec0ff */
[----:B-1----:R-:W-:-:S13]  /*00b0*/  ISETP.NE.AND P1, PT, R2, RZ, PT ;  /* 0x000000ff0200720c */ /* 0x002fda0003f25270 */
[----:B------:R-:W-:Y:S05]  /*00c0*/  @P1 BRA `(.L_x_1) ;  /* 0x00000000007c1947 */ /* 0x000fea0003800000 */
[----:B------:R-:W-:-:S13]  /*00d0*/  ELECT P1, URZ, PT ;  /* 0x0000000000ff782f */ /* 0x000fda0003820000 */
[----:B------:R-:W-:Y:S05]  /*00e0*/  @!P1 BRA `(.L_x_2) ;  /* 0x0000000000849947 */ /* 0x000fea0003800000 */
[----:B------:R-:W-:Y:S01]  /*00f0*/  UMOV UR5, 0x4 ;  /* 0x0000000400057882 */ /* 0x000fe20000000000 */
[----:B------:R-:W-:Y:S02]  /*0100*/  HFMA2 R5, -RZ, RZ, 0, 5.9604644775390625e-08 ;  /* 0x00000001ff057431 */ /* 0x000fe400000001ff */
[----:B------:R-:W-:Y:S02]  /*0110*/  IMAD.MOV.U32 R3, RZ, RZ, 0xf ;  /* 0x0000000fff037424 */ /* 0x000fe400078e00ff */
[----:B------:R-:W-:Y:S04]  /*0120*/  DEPBAR.LE SB1, 0x36 ;  /* 0x00009d800000791a */ /* 0x000fe80000000000 */
[----:B------:R-:W1:Y:S02]  /*0130*/  UTCATOMSWS.FIND_AND_SET.ALIGN UP0, UR5, UR5 ;  /* 0x00000005000575e3 */ /* 0x000e640008000800 */
[----:B-1----:R-:W-:-:S04]  /*0140*/  PLOP3.LUT P1, PT, PT, PT, UP0, 0x80, 0x8 ;  /* 0x000000000008781c */ /* 0x002fc80003f2f008 */
[----:B------:R-:W-:-:S04]  /*0150*/  SEL R2, RZ, 0xffffffff, !P1 ;  /* 0xffffffffff027807 */ /* 0x000fc80004800000 */
[----:B------:R-:W-:Y:S02]  /*0160*/  ISETP.NE.AND P1, PT, R2, RZ, PT ;  /* 0x000000ff0200720c */ /* 0x000fe40003f25270 */
[----:B------:R-:W-:-:S11]  /*0170*/  MOV R2, UR5 ;  /* 0x0000000500027c02 */ /* 0x000fd60008000f00 */
[----:B------:R-:W-:Y:S05]  /*0180*/  @P1 BRA `(.L_x_3) ;  /* 0x0000000000241947 */ /* 0x000fea0003800000 */
.L_x_4:
[----:B------:R-:W-:Y:S05]  /*0190*/  NANOSLEEP 0x64 ;  /* 0x000000640000795d */ /* 0x000fea0003800000 */
[----:B------:R-:W-:-:S05]  /*01a0*/  UMOV UR5, 0x4 ;  /* 0x0000000400057882 */ /* 0x000fca0000000000 */
[----:B------:R-:W-:Y:S04]  /*01b0*/  DEPBAR.LE SB1, 0x36 ;  /* 0x00009d800000791a */ /* 0x000fe80000000000 */
[----:B------:R-:W1:Y:S02]  /*01c0*/  UTCATOMSWS.FIND_AND_SET.ALIGN UP0, UR5, UR5 ;  /* 0x00000005000575e3 */ /* 0x000e640008000800 */
[----:B-1----:R-:W-:-:S04]  /*01d0*/  PLOP3.LUT P1, PT, PT, PT, UP0, 0x80, 0x8 ;  /* 0x000000000008781c */ /* 0x002fc80003f2f008 */
[----:B------:R-:W-:-:S04]  /*01e0*/  SEL R2, RZ, 0xffffffff, !P1 ;  /* 0xffffffffff027807 */ /* 0x000fc80004800000 */
[----:B------:R-:W-:Y:S01]  /*01f0*/  ISETP.NE.AND P1, PT, R2, RZ, PT ;  /* 0x000000ff0200720c */ /* 0x000fe20003f25270 */
[----:B------:R-:W-:-:S12]  /*0200*/  IMAD.U32 R2, RZ, RZ, UR5 ;  /* 0x00000005ff027e24 */ /* 0x000fd8000f8e00ff */
[----:B------:R-:W-:Y:S05]  /*0210*/  @!P1 BRA `(.L_x_4) ;  /* 0xfffffffc00dc9947 */ /* 0x000fea000383ffff */
.L_x_3:
[C---:B------:R-:W-:Y:S01]  /*0220*/  IADD3 R4, PT, PT, R2.reuse, 0x10, RZ ;  /* 0x0000001002047810 */ /* 0x040fe20007ffe0ff */
[----:B------:R-:W-:Y:S01]  /*0230*/  UMOV UR5, 0x50 ;  /* 0x0000005000057882 */ /* 0x000fe20000000000 */
[----:B------:R-:W-:Y:S01]  /*0240*/  SHF.L.U32 R3, R3, R2, RZ ;  /* 0x0000000203037219 */ /* 0x000fe200000006ff */
[----:B------:R-:W-:Y:S01]  /*0250*/  ULEA UR5, UR6, UR5, 0x18 ;  /* 0x0000000506057291 */ /* 0x000fe2000f8ec0ff */
[----:B------:R-:W-:Y:S01]  /*0260*/  SHF.L.U32 R4, R5, R4, RZ ;  /* 0x0000000405047219 */ /* 0x000fe200000006ff */
[----:B------:R-:W-:-:S03]  /*0270*/  IMAD.SHL.U32 R2, R2, 0x20, RZ ;  /* 0x0000002002027824 */ /* 0x000fc600078e00ff */
[----:B------:R-:W-:-:S05]  /*0280*/  LOP3.LUT R3, R4, R3, RZ, 0xfc, !PT ;  /* 0x0000000304037212 */ /* 0x000fca00078efcff */
[----:B------:R1:W-:Y:S04]  /*0290*/  ATOMS.OR RZ, [UR5], R3 ;  /* 0x00000003ffff798c */ /* 0x0003e8000b000005 */
[----:B------:R1:W-:Y:S01]  /*02a0*/  STS [UR4], R2 ;  /* 0x00000002ff007988 */ /* 0x0003e20008000804 */
[----:B------:R-:W-:Y:S05]  /*02b0*/  BRA `(.L_x_2) ;  /* 0x0000000000107947 */ /* 0x000fea0003800000 */
.L_x_1:
[----:B------:R-:W-:-:S05]  /*02c0*/  MOV R2, 0xffffffff ;  /* 0xffffffff00027802 */ /* 0x000fca0000000f00 */
[----:B------:R1:W-:Y:S02]  /*02d0*/  STS [UR4], R2 ;  /* 0x00000002ff007988 */ /* 0x0003e40008000804 */
[----:B-1----:R-:W-:-:S07]  /*02e0*/  MOV R2, 0x300 ;  /* 0x0000030000027802 */ /* 0x002fce0000000f00 */
[----:B0-----:R-:W-:Y:S05]  /*02f0*/  CALL.REL.NOINC `($__internal_1_$__cuda_sm10x_tcgen05_guardrail_trap_phase_invalid_during_alloc) ;  /* 0x0000005000c07944 */ /* 0x001fea0003c00000 */
.L_x_2:
[----:B------:R-:W-:Y:S05]  /*0300*/  WARPSYNC.ALL ;  /* 0x0000000000007948 */ /* 0x000fea0003800000 */
[----:B------:R-:W-:Y:S01]  /*0310*/  NOP ;  /* 0x0000000000007918 */ /* 0x000fe20000000000 */
.L_x_0:
[----:B-1----:R-:W1:Y:S01]  /*0320*/  S2R R2, SR_CTAID.X ;  /* 0x0000000000027919 */ /* 0x002e620000002500 */
[----:B------:R-:W2:Y:S01]  /*0330*/  S2UR UR9, SR_CTAID.Y ;  /* 0x00000000000979c3 */ /* 0x000ea20000002600 */
[----:B------:R-:W2:Y:S01]  /*0340*/  LDCU.64 UR4, c[0x0][0x3b0] ;  /* 0x00007600ff0477ac */ /* 0x000ea20008000a00 */
[----:B------:R-:W-:Y:S02]  /*0350*/  LOP3.LUT R3, R0, 0x7f, RZ, 0xc0, !PT ;  /* 0x0000007f00037812 */ /* 0x000fe400078ec0ff */
[----:B------:R-:W-:Y:S01]  /*0360*/  SHF.R.U32.HI R4, RZ, 0x7, R0 ;  /* 0x00000007ff047819 */ /* 0x000fe20000011600 */
[----:B------:R-:W-:Y:S01]  /*0370*/  UMOV UR12, 0x400 ;  /* 0x00000400000c7882 */ /* 0x000fe20000000000 */
[----:B------:R-:W3:Y:S02]  /*0380*/  LDCU.64 UR30, c[0x0][0x358] ;  /* 0x00006b00ff1e77ac */ /* 0x000ee40008000a00 */
[----:B------:R-:W4:Y:S01]  /*0390*/  LDC R15, c[0x0][0x3b8] ;  /* 0x0000ee00ff0f7b82 */ /* 0x000f220000000800 */
[----:B------:R-:W-:-:S07]  /*03a0*/  SGXT.U32 R4, R4, 0x1 ;  /* 0x000000010404781a */ /* 0x000fce0000000000 */
[----:B------:R-:W0:Y:S08]  /*03b0*/  LDC.64 R6, c[0x0][0x380] ;  /* 0x0000e000ff067b82 */ /* 0x000e300000000a00 */
[----:B------:R-:W0:Y:S01]  /*03c0*/  S2UR UR6, SR_CgaCtaId ;  /* 0x00000000000679c3 */ /* 0x000e220000008800 */
[----:B--2---:R-:W-:-:S04]  /*03d0*/  UIMAD UR4, UR9, UR4, URZ ;  /* 0x00000004090472a4 */ /* 0x004fc8000f8e02ff */
[----:B------:R-:W-:Y:S01]  /*03e0*/  USHF.L.U32 UR7, UR4, 0x1, URZ ;  /* 0x0000000104077899 */ /* 0x000fe200080006ff */
[----:B-1----:R-:W-:Y:S02]  /*03f0*/  IMAD R3, R2, 0x80, R3 ;  /* 0x0000008002037824 */ /* 0x002fe400078e0203 */
[----:B------:R-:W1:Y:S01]  /*0400*/  LDC.64 R60, c[0x0][0x3c0] ;  /* 0x0000f000ff3c7b82 */ /* 0x000e620000000a00 */
[----:B----4-:R-:W-:Y:S02]  /*0410*/  IMAD R4, R4, R15, RZ ;  /* 0x0000000f04047224 */ /* 0x010fe400078e02ff */
[----:B------:R-:W-:Y:S01]  /*0420*/  IMAD R2, R3, UR5, RZ ;  /* 0x0000000503027c24 */ /* 0x000fe2000f8e02ff */
[----:B------:R-:W-:-:S03]  /*0430*/  UIMAD.WIDE UR4, UR4, 0x2, URZ ;  /* 0x00000002040478a5 */ /* 0x000fc6000f8e02ff */
[C---:B------:R-:W-:Y:S01]  /*0440*/  IMAD.HI R16, R2.reuse, 0x2, RZ ;  /* 0x0000000202107827 */ /* 0x040fe200078e02ff */
[----:B------:R-:W-:Y:S01]  /*0450*/  SHF.L.U32 R13, R2, 0x1, RZ ;  /* 0x00000001020d7819 */ /* 0x000fe200000006ff */
[----:B------:R-:W2:Y:S02]  /*0460*/  LDC.64 R48, c[0x0][0x388] ;  /* 0x0000e200ff307b82 */ /* 0x000ea40000000a00 */
[----:B------:R-:W-:-:S06]  /*0470*/  IMAD R2, R15, 0x2, R4 ;  /* 0x000000020f027824 */ /* 0x000fcc00078e0204 */
[----:B------:R-:W-:Y:S01]  /*0480*/  BAR.SYNC.DEFER_BLOCKING 0x0 ;  /* 0x0000000000007b1d */ /* 0x000fe20000010000 */
[----:B0-----:R-:W-:Y:S02]  /*0490*/  IADD3 R13, P1, P2, R13, UR7, R6 ;  /* 0x000000070d0d7c10 */ /* 0x001fe4000fa3e006 */
[C---:B------:R-:W-:Y:S01]  /*04a0*/  LEA R12, R15.reuse, R2, 0x1 ;  /* 0x000000020f0c7211 */ /* 0x040fe200078e08ff */
[----:B------:R-:W-:Y:S01]  /*04b0*/  ULEA UR12, UR6, UR12, 0x18 ;  /* 0x0000000c060c7291 */ /* 0x000fe2000f8ec0ff */
[----:B------:R-:W-:Y:S01]  /*04c0*/  IADD3.X R16, PT, PT, R16, UR5, R7, P1, P2 ;  /* 0x0000000510107c10 */ /* 0x000fe20008fe4407 */
[----:B------:R-:W0:Y:S01]  /*04d0*/  LDCU UR4, c[0x0][0x3c8] ;  /* 0x00007900ff0477ac */ /* 0x000e220008000800 */
[-C--:B------:R-:W-:Y:S01]  /*04e0*/  LEA R6, P1, R4, R13.reuse, 0x1 ;  /* 0x0000000d04067211 */ /* 0x080fe200078208ff */
[----:B------:R-:W-:Y:S01]  /*04f0*/  IMAD R14, R15, 0x2, R12 ;  /* 0x000000020f0e7824 */ /* 0x000fe200078e020c */
[----:B------:R-:W-:Y:S02]  /*0500*/  LEA R8, P2, R2, R13, 0x1 ;  /* 0x0000000d02087211 */ /* 0x000fe400078408ff */
[----:B------:R-:W-:-:S02]  /*0510*/  LEA.HI.X.SX32 R7, R4, R16, 0x1, P1 ;  /* 0x0000001004077211 */ /* 0x000fc400008f0eff */
[-C--:B------:R-:W-:Y:S02]  /*0520*/  LEA R10, P1, R12, R13.reuse, 0x1 ;  /* 0x0000000d0c0a7211 */ /* 0x080fe400078208ff */
[-C--:B------:R-:W-:Y:S02]  /*0530*/  LEA.HI.X.SX32 R9, R2, R16.reuse, 0x1, P2 ;  /* 0x0000001002097211 */ /* 0x080fe400010f0eff */
[----:B------:R-:W-:Y:S02]  /*0540*/  LEA.HI.X.SX32 R11, R12, R16, 0x1, P1 ;  /* 0x000000100c0b7211 */ /* 0x000fe400008f0eff */
[CC--:B------:R-:W-:Y:S02]  /*0550*/  LEA R18, P1, R14.reuse, R13.reuse, 0x1 ;  /* 0x0000000d0e127211 */ /* 0x0c0fe400078208ff */
[C---:B------:R-:W-:Y:S02]  /*0560*/  LEA R12, R15.reuse, R14, 0x1 ;  /* 0x0000000e0f0c7211 */ /* 0x040fe400078e08ff */
[----:B------:R-:W-:Y:S01]  /*0570*/  LEA.HI.X.SX32 R19, R14, R16, 0x1, P1 ;  /* 0x000000100e137211 */ /* 0x000fe200008f0eff */
[----:B------:R-:W4:Y:S01]  /*0580*/  LDS R39, [UR12] ;  /* 0x0000000cff277984 */ /* 0x000f220008000800 */
[----:B------:R-:W-:Y:S01]  /*0590*/  BAR.SYNC.DEFER_BLOCKING 0x0 ;  /* 0x0000000000007b1d */ /* 0x000fe20000010000 */
[----:B------:R-:W-:Y:S01]  /*05a0*/  LEA R20, P1, R12, R13, 0x1 ;  /* 0x0000000d0c147211 */ /* 0x000fe200078208ff */
[----:B------:R-:W-:-:S03]  /*05b0*/  IMAD R14, R15, 0x2, R12 ;  /* 0x000000020f0e7824 */ /* 0x000fc600078e020c */
[----:B------:R-:W-:Y:S02]  /*05c0*/  LEA.HI.X.SX32 R21, R12, R16, 0x1, P1 ;  /* 0x000000100c157211 */ /* 0x000fe400008f0eff */
[C---:B------:R-:W-:Y:S02]  /*05d0*/  LEA R22, P1, R14.reuse, R13, 0x1 ;  /* 0x0000000d0e167211 */ /* 0x040fe400078208ff */
[----:B------:R-:W-:Y:S02]  /*05e0*/  LEA R12, R15, R14, 0x1 ;  /* 0x0000000e0f0c7211 */ /* 0x000fe400078e08ff */
[----:B------:R-:W-:-:S03]  /*05f0*/  LEA.HI.X.SX32 R23, R14, R16, 0x1, P1 ;  /* 0x000000100e177211 */ /* 0x000fc600008f0eff */
[----:B------:R-:W-:Y:S01]  /*0600*/  IMAD R14, R15, 0x2, R12 ;  /* 0x000000020f0e7824 */ /* 0x000fe200078e020c */
[----:B------:R-:W-:-:S04]  /*0610*/  LEA R24, P1, R12, R13, 0x1 ;  /* 0x0000000d0c187211 */ /* 0x000fc800078208ff */
[C---:B------:R-:W-:Y:S02]  /*0620*/  LEA R30, R15.reuse, R14, 0x1 ;  /* 0x0000000e0f1e7211 */ /* 0x040fe400078e08ff */
[-C--:B------:R-:W-:Y:S02]  /*0630*/  LEA.HI.X.SX32 R25, R12, R16.reuse, 0x1, P1 ;  /* 0x000000100c197211 */ /* 0x080fe400008f0eff */
[-C--:B------:R-:W-:Y:S01]  /*0640*/  LEA R26, P2, R14, R13.reuse, 0x1 ;  /* 0x0000000d0e1a7211 */ /* 0x080fe200078408ff */
[C---:B------:R-:W-:Y:S01]  /*0650*/  IMAD R12, R15.reuse, 0x2, R30 ;  /* 0x000000020f0c7824 */ /* 0x040fe200078e021e */
[----:B------:R-:W-:Y:S01]  /*0660*/  LEA R28, P1, R30, R13, 0x1 ;  /* 0x0000000d1e1c7211 */ /* 0x000fe200078208ff */
[----:B---3--:R-:W5:Y:S01]  /*0670*/  LDG.E.U16 R2, desc[UR30][R6.64] ;  /* 0x0000001e06027981 */ /* 0x008f62000c1e1500 */
[----:B------:R-:W-:Y:S02]  /*0680*/  LEA.HI.X.SX32 R27, R14, R16, 0x1, P2 ;  /* 0x000000100e1b7211 */ /* 0x000fe400010f0eff */
[----:B------:R-:W-:Y:S01]  /*0690*/  LEA R14, R15, R12, 0x1 ;  /* 0x0000000c0f0e7211 */ /* 0x000fe200078e08ff */
[----:B------:R-:W5:Y:S01]  /*06a0*/  LDG.E.U16 R4, desc[UR30][R8.64] ;  /* 0x0000001e08047981 */ /* 0x000f62000c1e1500 */
[----:B------:R-:W-:-:S03]  /*06b0*/  LEA.HI.X.SX32 R29, R30, R16, 0x1, P1 ;  /* 0x000000101e1d7211 */ /* 0x000fc600008f0eff */
[C---:B------:R-:W-:Y:S01]  /*06c0*/  IMAD R30, R15.reuse, 0x2, R14 ;  /* 0x000000020f1e7824 */ /* 0x040fe200078e020e */
[----:B------:R-:W5:Y:S04]  /*06d0*/  LDG.E.U16 R5, desc[UR30][R10.64] ;  /* 0x0000001e0a057981 */ /* 0x000f68000c1e1500 */
[----:B------:R3:W5:Y:S01]  /*06e0*/  LDG.E.U16 R6, desc[UR30][R18.64] ;  /* 0x0000001e12067981 */ /* 0x000762000c1e1500 */
[----:B------:R-:W-:-:S03]  /*06f0*/  LEA R32, R15, R30, 0x1 ;  /* 0x0000001e0f207211 */ /* 0x000fc600078e08ff */
[----:B------:R0:W5:Y:S04]  /*0700*/  LDG.E.U16 R7, desc[UR30][R20.64] ;  /* 0x0000001e14077981 */ /* 0x000168000c1e1500 */
[----:B------:R1:W5:Y:S01]  /*0710*/  LDG.E.U16 R8, desc[UR30][R22.64] ;  /* 0x0000001e16087981 */ /* 0x000362000c1e1500 */
[----:B---3--:R-:W-:-:S03]  /*0720*/  LEA R18, P1, R12, R13, 0x1 ;  /* 0x0000000d0c127211 */ /* 0x008fc600078208ff */
[----:B------:R3:W5:Y:S01]  /*0730*/  LDG.E.U16 R9, desc[UR30][R24.64] ;  /* 0x0000001e18097981 */ /* 0x000762000c1e1500 */
[-C--:B------:R-:W-:Y:S02]  /*0740*/  LEA.HI.X.SX32 R19, R12, R16.reuse, 0x1, P1 ;  /* 0x000000100c137211 */ /* 0x080fe400008f0eff */
[-C--:B0-----:R-:W-:Y:S01]  /*0750*/  LEA R20, P1, R14, R13.reuse, 0x1 ;  /* 0x0000000d0e147211 */ /* 0x081fe200078208ff */
[----:B------:R0:W5:Y:S01]  /*0760*/  LDG.E.U16 R10, desc[UR30][R26.64] ;  /* 0x0000001e1a0a7981 */ /* 0x000162000c1e1500 */
[-C--:B-1----:R-:W-:Y:S02]  /*0770*/  LEA R22, P2, R30, R13.reuse, 0x1 ;  /* 0x0000000d1e167211 */ /* 0x082fe400078408ff */
[-C--:B------:R-:W-:Y:S01]  /*0780*/  LEA.HI.X.SX32 R21, R14, R16.reuse, 0x1, P1 ;  /* 0x000000100e157211 */ /* 0x080fe200008f0eff */
[----:B------:R1:W5:Y:S01]  /*0790*/  LDG.E.U16 R11, desc[UR30][R28.64] ;  /* 0x0000001e1c0b7981 */ /* 0x000362000c1e1500 */
[-C--:B------:R-:W-:Y:S01]  /*07a0*/  LEA.HI.X.SX32 R23, R30, R16.reuse, 0x1, P2 ;  /* 0x000000101e177211 */ /* 0x080fe200010f0eff */
[C---:B------:R-:W-:Y:S01]  /*07b0*/  IMAD R30, R15.reuse, 0x2, R32 ;  /* 0x000000020f1e7824 */ /* 0x040fe200078e0220 */
[C---:B---3--:R-:W-:Y:S01]  /*07c0*/  LEA R24, P1, R32.reuse, R13, 0x1 ;  /* 0x0000000d20187211 */ /* 0x048fe200078208ff */
[----:B------:R-:W5:Y:S03]  /*07d0*/  LDG.E.U16 R12, desc[UR30][R18.64] ;  /* 0x0000001e120c7981 */ /* 0x000f66000c1e1500 */
[----:B------:R-:W-:Y:S01]  /*07e0*/  LEA.HI.X.SX32 R25, R32, R16, 0x1, P1 ;  /* 0x0000001020197211 */ /* 0x000fe200008f0eff */
[----:B------:R3:W5:Y:S01]  /*07f0*/  LDG.E.U16 R17, desc[UR30][R22.64] ;  /* 0x0000001e16117981 */ /* 0x000762000c1e1500 */
[----:B------:R-:W-:-:S02]  /*0800*/  LEA R32, R15, R30, 0x1 ;  /* 0x0000001e0f207211 */ /* 0x000fc400078e08ff */
[CC--:B0-----:R-:W-:Y:S01]  /*0810*/  LEA R26, P1, R30.reuse, R13.reuse, 0x1 ;  /* 0x0000000d1e1a7211 */ /* 0x0c1fe200078208ff */
[----:B------:R-:W5:Y:S02]  /*0820*/  LDG.E.U16 R14, desc[UR30][R20.64] ;  /* 0x0000001e140e7981 */ /* 0x000f64000c1e1500 */
[C---:B------:R-:W-:Y:S01]  /*0830*/  IMAD R34, R15.reuse, 0x2, R32 ;  /* 0x000000020f227824 */ /* 0x040fe200078e0220 */
[----:B------:R-:W-:Y:S01]  /*0840*/  LEA.HI.X.SX32 R27, R30, R16, 0x1, P1 ;  /* 0x000000101e1b7211 */ /* 0x000fe200008f0eff */
[----:B------:R0:W5:Y:S01]  /*0850*/  LDG.E.U16 R18, desc[UR30][R24.64] ;  /* 0x0000001e18127981 */ /* 0x000162000c1e1500 */
[C---:B-1----:R-:W-:Y:S02]  /*0860*/  LEA R28, P1, R32.reuse, R13, 0x1 ;  /* 0x0000000d201c7211 */ /* 0x042fe400078208ff */
[----:B------:R-:W-:Y:S01]  /*0870*/  LEA R36, R15, R34, 0x1 ;  /* 0x000000220f247211 */ /* 0x000fe200078e08ff */
[----:B------:R1:W5:Y:S01]  /*0880*/  LDG.E.U16 R19, desc[UR30][R26.64] ;  /* 0x0000001e1a137981 */ /* 0x000362000c1e1500 */
[----:B------:R-:W-:-:S02]  /*0890*/  LEA.HI.X.SX32 R29, R32, R16, 0x1, P1 ;  /* 0x00000010201d7211 */ /* 0x000fc400008f0eff */
[-C--:B------:R-:W-:Y:S01]  /*08a0*/  LEA R32, P1, R36, R13.reuse, 0x1 ;  /* 0x0000000d24207211 */ /* 0x080fe200078208ff */
[C---:B---3--:R-:W-:Y:S01]  /*08b0*/  IMAD R22, R15.reuse, 0x2, R36 ;  /* 0x000000020f167824 */ /* 0x048fe200078e0224 */
[-C--:B------:R-:W-:Y:S01]  /*08c0*/  LEA R30, P2, R34, R13.reuse, 0x1 ;  /* 0x0000000d221e7211 */ /* 0x080fe200078408ff */
[----:B------:R3:W5:Y:S01]  /*08d0*/  LDG.E.U16 R20, desc[UR30][R28.64] ;  /* 0x0000001e1c147981 */ /* 0x000762000c1e1500 */
[----:B------:R-:W-:Y:S02]  /*08e0*/  LEA.HI.X.SX32 R33, R36, R16, 0x1, P1 ;  /* 0x0000001024217211 */ /* 0x000fe400008f0eff */
[C---:B------:R-:W-:Y:S02]  /*08f0*/  LEA R36, R15.reuse, R22, 0x1 ;  /* 0x000000160f247211 */ /* 0x040fe400078e08ff */
[----:B------:R-:W-:Y:S02]  /*0900*/  LEA.HI.X.SX32 R31, R34, R16, 0x1, P2 ;  /* 0x00000010221f7211 */ /* 0x000fe400010f0eff */
[----:B------:R-:W-:Y:S01]  /*0910*/  LEA R34, P1, R22, R13, 0x1 ;  /* 0x0000000d16227211 */ /* 0x000fe200078208ff */
[----:B------:R-:W-:-:S02]  /*0920*/  IMAD R38, R15, 0x2, R36 ;  /* 0x000000020f267824 */ /* 0x000fc400078e0224 */
[----:B------:R2:W5:Y:S01]  /*0930*/  LDG.E.U16 R21, desc[UR30][R30.64] ;  /* 0x0000001e1e157981 */ /* 0x000562000c1e1500 */
[----:B------:R-:W-:Y:S02]  /*0940*/  LEA.HI.X.SX32 R35, R22, R16, 0x1, P1 ;  /* 0x0000001016237211 */ /* 0x000fe400008f0eff */
[CC--:B0-----:R-:W-:Y:S01]  /*0950*/  LEA R24, P1, R36.reuse, R13.reuse, 0x1 ;  /* 0x0000000d24187211 */ /* 0x0c1fe200078208ff */
[----:B------:R0:W5:Y:S01]  /*0960*/  LDG.E.U16 R22, desc[UR30][R32.64] ;  /* 0x0000001e20167981 */ /* 0x000162000c1e1500 */
[C---:B------:R-:W-:Y:S02]  /*0970*/  LEA R40, R15.reuse, R38, 0x1 ;  /* 0x000000260f287211 */ /* 0x040fe400078e08ff */
[-C--:B------:R-:W-:Y:S01]  /*0980*/  LEA.HI.X.SX32 R25, R36, R16.reuse, 0x1, P1 ;  /* 0x0000001024197211 */ /* 0x080fe200008f0eff */
[----:B------:R0:W5:Y:S01]  /*0990*/  LDG.E.U16 R23, desc[UR30][R34.64] ;  /* 0x0000001e22177981 */ /* 0x000162000c1e1500 */
[-C--:B-1----:R-:W-:Y:S01]  /*09a0*/  LEA R26, P2, R38, R13.reuse, 0x1 ;  /* 0x0000000d261a7211 */ /* 0x082fe200078408ff */
[----:B------:R-:W-:Y:S01]  /*09b0*/  IMAD R36, R15, 0x2, R40 ;  /* 0x000000020f247824 */ /* 0x000fe200078e0228 */
[----:B---3--:R-:W-:Y:S01]  /*09c0*/  LEA R28, P1, R40, R13, 0x1 ;  /* 0x0000000d281c7211 */ /* 0x008fe200078208ff */
[----:B------:R-:W5:Y:S01]  /*09d0*/  LDG.E.U16 R24, desc[UR30][R24.64] ;  /* 0x0000001e18187981 */ /* 0x000f62000c1e1500 */
[----:B------:R-:W-:-:S02]  /*09e0*/  LEA.HI.X.SX32 R27, R38, R16, 0x1, P2 ;  /* 0x00000010261b7211 */ /* 0x000fc400010f0eff */
[----:B------:R-:W-:Y:S02]  /*09f0*/  LEA.HI.X.SX32 R29, R40, R16, 0x1, P1 ;  /* 0x00000010281d7211 */ /* 0x000fe400008f0eff */
[CC--:B--2---:R-:W-:Y:S01]  /*0a00*/  LEA R30, P1, R36.reuse, R13.reuse, 0x1 ;  /* 0x0000000d241e7211 */ /* 0x0c4fe200078208ff */
[----:B------:R1:W5:Y:S01]  /*0a10*/  LDG.E.U16 R41, desc[UR30][R26.64] ;  /* 0x0000001e1a297981 */ /* 0x000362000c1e1500 */
[C---:B------:R-:W-:Y:S02]  /*0a20*/  LEA R38, R15.reuse, R36, 0x1 ;  /* 0x000000240f267211 */ /* 0x040fe400078e08ff */
[----:B------:R-:W-:Y:S01]  /*0a30*/  LEA.HI.X.SX32 R31, R36, R16, 0x1, P1 ;  /* 0x00000010241f7211 */ /* 0x000fe200008f0eff */
[----:B------:R2:W5:Y:S02]  /*0a40*/  LDG.E.U16 R43, desc[UR30][R28.64] ;  /* 0x0000001e1c2b7981 */ /* 0x000564000c1e1500 */
[----:B------:R-:W-:Y:S01]  /*0a50*/  IMAD R36, R15, 0x2, R38 ;  /* 0x000000020f247824 */ /* 0x000fe200078e0226 */
[-C--:B0-----:R-:W-:Y:S01]  /*0a60*/  LEA R32, P1, R38, R13.reuse, 0x1 ;  /* 0x0000000d26207211 */ /* 0x081fe200078208ff */
[----:B------:R0:W5:Y:S03]  /*0a70*/  LDG.E.U16 R25, desc[UR30][R30.64] ;  /* 0x0000001e1e197981 */ /* 0x000166000c1e1500 */
[----:B------:R-:W-:-:S02]  /*0a80*/  LEA R34, P2, R36, R13, 0x1 ;  /* 0x0000000d24227211 */ /* 0x000fc400078408ff */
[C---:B------:R-:W-:Y:S02]  /*0a90*/  LEA R40, R15.reuse, R36, 0x1 ;  /* 0x000000240f287211 */ /* 0x040fe400078e08ff */
[-C--:B------:R-:W-:Y:S02]  /*0aa0*/  LEA.HI.X.SX32 R33, R38, R16.reuse, 0x1, P1 ;  /* 0x0000001026217211 */ /* 0x080fe400008f0eff */
[-C--:B------:R-:W-:Y:S01]  /*0ab0*/  LEA.HI.X.SX32 R35, R36, R16.reuse, 0x1, P2 ;  /* 0x0000001024237211 */ /* 0x080fe200010f0eff */
[----:B------:R-:W-:Y:S01]  /*0ac0*/  IMAD R38, R15, 0x2, R40 ;  /* 0x000000020f267824 */ /* 0x000fe200078e0228 */
[CC--:B------:R-:W-:Y:S01]  /*0ad0*/  LEA R36, P1, R40.reuse, R13.reuse, 0x1 ;  /* 0x0000000d28247211 */ /* 0x0c0fe200078208ff */
[----:B------:R3:W5:Y:S03]  /*0ae0*/  LDG.E.U16 R44, desc[UR30][R32.64] ;  /* 0x0000001e202c7981 */ /* 0x000766000c1e1500 */
[----:B------:R-:W-:Y:S01]  /*0af0*/  LEA.HI.X.SX32 R37, R40, R16, 0x1, P1 ;  /* 0x0000001028257211 */ /* 0x000fe200008f0eff */
[----:B------:R0:W5:Y:S01]  /*0b00*/  LDG.E.U16 R45, desc[UR30][R34.64] ;  /* 0x0000001e222d7981 */ /* 0x000162000c1e1500 */
[----:B-1----:R-:W-:-:S02]  /*0b10*/  LEA R26, P1, R38, R13, 0x1 ;  /* 0x0000000d261a7211 */ /* 0x002fc400078208ff */
[----:B------:R-:W-:Y:S01]  /*0b20*/  LEA R40, R15, R38, 0x1 ;  /* 0x000000260f287211 */ /* 0x000fe200078e08ff */
[----:B------:R1:W5:Y:S01]  /*0b30*/  LDG.E.U16 R46, desc[UR30][R36.64] ;  /* 0x0000001e242e7981 */ /* 0x000362000c1e1500 */
[----:B------:R-:W-:-:S03]  /*0b40*/  LEA.HI.X.SX32 R27, R38, R16, 0x1, P1 ;  /* 0x00000010261b7211 */ /* 0x000fc600008f0eff */
[C---:B------:R-:W-:Y:S01]  /*0b50*/  IMAD R38, R15.reuse, 0x2, R40 ;  /* 0x000000020f267824 */ /* 0x040fe200078e0228 */
[-C--:B--2---:R-:W-:Y:S01]  /*0b60*/  LEA R28, P1, R40, R13.reuse, 0x1 ;  /* 0x0000000d281c7211 */ /* 0x084fe200078208ff */
[----:B------:R2:W5:Y:S03]  /*0b70*/  LDG.E.U16 R47, desc[UR30][R26.64] ;  /* 0x0000001e1a2f7981 */ /* 0x000566000c1e1500 */
[C---:B0-----:R-:W-:Y:S02]  /*0b80*/  LEA R30, P2, R38.reuse, R13, 0x1 ;  /* 0x0000000d261e7211 */ /* 0x041fe400078408ff */
[----:B------:R-:W-:Y:S02]  /*0b90*/  LEA R42, R15, R38, 0x1 ;  /* 0x000000260f2a7211 */ /* 0x000fe400078e08ff */
[----:B------:R-:W-:-:S03]  /*0ba0*/  LEA.HI.X.SX32 R31, R38, R16, 0x1, P2 ;  /* 0x00000010261f7211 */ /* 0x000fc600010f0eff */
[C---:B------:R-:W-:Y:S01]  /*0bb0*/  IMAD R38, R15.reuse, 0x2, R42 ;  /* 0x000000020f267824 */ /* 0x040fe200078e022a */
[----:B------:R-:W-:Y:S02]  /*0bc0*/  LEA.HI.X.SX32 R29, R40, R16, 0x1, P1 ;  /* 0x00000010281d7211 */ /* 0x000fe400008f0eff */
[CC--:B---3--:R-:W-:Y:S01]  /*0bd0*/  LEA R32, P1, R42.reuse, R13.reuse, 0x1 ;  /* 0x0000000d2a207211 */ /* 0x0c8fe200078208ff */
[----:B------:R0:W5:Y:S01]  /*0be0*/  LDG.E.U16 R31, desc[UR30][R30.64] ;  /* 0x0000001e1e1f7981 */ /* 0x000162000c1e1500 */
[C---:B------:R-:W-:Y:S02]  /*0bf0*/  LEA R40, R15.reuse, R38, 0x1 ;  /* 0x000000260f287211 */ /* 0x040fe400078e08ff */
[----:B------:R-:W-:Y:S01]  /*0c00*/  LEA.HI.X.SX32 R33, R42, R16, 0x1, P1 ;  /* 0x000000102a217211 */ /* 0x000fe200008f0eff */
[----:B------:R3:W5:Y:S01]  /*0c10*/  LDG.E.U16 R29, desc[UR30][R28.64] ;  /* 0x0000001e1c1d7981 */ /* 0x000762000c1e1500 */
[-C--:B------:R-:W-:Y:S01]  /*0c20*/  LEA R34, P1, R38, R13.reuse, 0x1 ;  /* 0x0000000d26227211 */ /* 0x080fe200078208ff */
[----:B------:R-:W-:Y:S01]  /*0c30*/  IMAD R15, R15, 0x2, R40 ;  /* 0x000000020f0f7824 */ /* 0x000fe200078e0228 */
[----:B-1----:R-:W-:-:S02]  /*0c40*/  LEA R36, P2, R40, R13, 0x1 ;  /* 0x0000000d28247211 */ /* 0x002fc400078408ff */
[-C--:B------:R-:W-:Y:S01]  /*0c50*/  LEA.HI.X.SX32 R35, R38, R16.reuse, 0x1, P1 ;  /* 0x0000001026237211 */ /* 0x080fe200008f0eff */
[----:B------:R-:W-:Y:S01]  /*0c60*/  IMAD R60, R60, UR9, RZ ;  /* 0x000000093c3c7c24 */ /* 0x000fe2000f8e02ff */
[C---:B--2---:R-:W-:Y:S01]  /*0c70*/  LEA R26, P1, R15.reuse, R13, 0x1 ;  /* 0x0000000d0f1a7211 */ /* 0x044fe200078208ff */
[----:B------:R-:W5:Y:S01]  /*0c80*/  LDG.E.U16 R33, desc[UR30][R32.64] ;  /* 0x0000001e20217981 */ /* 0x000f62000c1e1500 */
[-C--:B------:R-:W-:Y:S02]  /*0c90*/  LEA.HI.X.SX32 R37, R40, R16.reuse, 0x1, P2 ;  /* 0x0000001028257211 */ /* 0x080fe400010f0eff */
[----:B------:R-:W-:Y:S01]  /*0ca0*/  LEA.HI.X.SX32 R27, R15, R16, 0x1, P1 ;  /* 0x000000100f1b7211 */ /* 0x000fe200008f0eff */
[----:B------:R-:W5:Y:S01]  /*0cb0*/  LDG.E.U16 R35, desc[UR30][R34.64] ;  /* 0x0000001e22237981 */ /* 0x000f62000c1e1500 */
[--C-:B------:R-:W-:Y:S02]  /*0cc0*/  SHF.R.U32.HI R16, RZ, 0x6, R0.reuse ;  /* 0x00000006ff107819 */ /* 0x100fe40000011600 */
[----:B0-----:R-:W-:Y:S01]  /*0cd0*/  SHF.R.S32.HI R30, RZ, 0x7, R0 ;  /* 0x00000007ff1e7819 */ /* 0x001fe20000011400 */
[----:B------:R0:W5:Y:S01]  /*0ce0*/  LDG.E.U16 R36, desc[UR30][R36.64] ;  /* 0x0000001e24247981 */ /* 0x000162000c1e1500 */
[----:B------:R-:W-:-:S02]  /*0cf0*/  SGXT.U32 R16, R16, 0x2 ;  /* 0x000000021010781a */ /* 0x000fc40000000000 */
[----:B------:R-:W-:Y:S01]  /*0d00*/  LOP3.LUT R13, R0, 0x3f, RZ, 0xc0, !PT ;  /* 0x0000003f000d7812 */ /* 0x000fe200078ec0ff */
[----:B------:R1:W5:Y:S01]  /*0d10*/  LDG.E.U16 R27, desc[UR30][R26.64] ;  /* 0x0000001e1a1b7981 */ /* 0x000362000c1e1500 */
[----:B------:R-:W-:Y:S01]  /*0d20*/  SGXT R30, R30, 0x1 ;  /* 0x000000011e1e781a */ /* 0x000fe20000000200 */
[----:B---3--:R-:W-:Y:S01]  /*0d30*/  IMAD R28, R16, R61, RZ ;  /* 0x0000003d101c7224 */ /* 0x008fe200078e02ff */
[----:B------:R-:W-:-:S04]  /*0d40*/  SHF.L.U32 R15, R13, 0x1, RZ ;  /* 0x000000010d0f7819 */ /* 0x000fc800000006ff */
[----:B0-----:R-:W-:Y:S01]  /*0d50*/  LOP3.LUT R37, R15, 0x90, R30, 0x78, !PT ;  /* 0x000000900f257812 */ /* 0x001fe200078e781e */
[----:B------:R-:W-:Y:S01]  /*0d60*/  IMAD R15, R13, UR4, RZ ;  /* 0x000000040d0f7c24 */ /* 0x000fe2000f8e02ff */
[----:B-1----:R-:W-:-:S03]  /*0d70*/  LEA R26, R61, R28, 0x2 ;  /* 0x0000001c3d1a7211 */ /* 0x002fc600078e10ff */
[----:B------:R-:W-:Y:S01]  /*0d80*/  IMAD.SHL.U32 R16, R15, 0x2, RZ ;  /* 0x000000020f107824 */ /* 0x000fe200078e00ff */
[----:B------:R-:W-:Y:S01]  /*0d90*/  SHF.L.U32 R13, R60, 0x1, RZ ;  /* 0x000000013c0d7819 */ /* 0x000fe200000006ff */
[C---:B------:R-:W-:Y:S02]  /*0da0*/  IMAD R30, R61.reuse, 0x4, R26 ;  /* 0x000000043d1e7824 */ /* 0x040fe400078e021a */
[----:B------:R-:W-:Y:S01]  /*0db0*/  IMAD.SHL.U32 R32, R0, 0x80, RZ ;  /* 0x0000008000207824 */ /* 0x000fe200078e00ff */
[----:B------:R-:W-:Y:S02]  /*0dc0*/  IADD3 R57, P1, P2, R16, R48, R13 ;  /* 0x0000003010397210 */ /* 0x000fe40007a3e00d */
[----:B------:R-:W-:Y:S01]  /*0dd0*/  LEA R16, R61, R30, 0x2 ;  /* 0x0000001e3d107211 */ /* 0x000fe200078e10ff */
[----:B------:R-:W-:Y:S01]  /*0de0*/  IMAD.HI R15, R15, 0x2, RZ ;  /* 0x000000020f0f7827 */ /* 0x000fe200078e02ff */
[----:B------:R-:W-:Y:S02]  /*0df0*/  LOP3.LUT R37, R37, 0x2000, R32, 0xf8, !PT ;  /* 0x0000200025257812 */ /* 0x000fe400078ef820 */
[----:B------:R-:W-:Y:S01]  /*0e00*/  SHF.R.U32.HI R34, RZ, 0x5, R0 ;  /* 0x00000005ff227819 */ /* 0x000fe20000011600 */
[----:B------:R-:W-:-:S04]  /*0e10*/  IMAD.HI R60, R60, 0x2, RZ ;  /* 0x000000023c3c7827 */ /* 0x000fc800078e02ff */
[----:B------:R-:W-:Y:S01]  /*0e20*/  IMAD R32, R61, 0x4, R16 ;  /* 0x000000043d207824 */ /* 0x000fe200078e0210 */
[----:B------:R-:W-:Y:S02]  /*0e30*/  R2UR UR21, R34 ;  /* 0x00000000221572ca */ /* 0x000fe400000e0000 */
[----:B------:R-:W-:Y:S02]  /*0e40*/  IADD3.X R15, PT, PT, R15, R49, R60, P1, P2 ;  /* 0x000000310f0f7210 */ /* 0x000fe40000fe443c */
[C---:B------:R-:W-:Y:S02]  /*0e50*/  LEA R76, P1, R28.reuse, R57, 0x1 ;  /* 0x000000391c4c7211 */ /* 0x040fe400078208ff */
[----:B------:R-:W-:Y:S02]  /*0e60*/  LEA R34, R61, R32, 0x2 ;  /* 0x000000203d227211 */ /* 0x000fe400078e10ff */
[----:B------:R-:W-:-:S03]  /*0e70*/  LEA.HI.X.SX32 R77, R28, R15, 0x1, P1 ;  /* 0x0000000f1c4d7211 */ /* 0x000fc600008f0eff */
[C---:B------:R-:W-:Y:S01]  /*0e80*/  IMAD R28, R61.reuse, 0x4, R34 ;  /* 0x000000043d1c7824 */ /* 0x040fe200078e0222 */
[-C--:B------:R-:W-:Y:S02]  /*0e90*/  LEA R74, P2, R26, R57.reuse, 0x1 ;  /* 0x000000391a4a7211 */ /* 0x080fe400078408ff */
[-C--:B------:R-:W-:Y:S02]  /*0ea0*/  LEA R72, P1, R30, R57.reuse, 0x1 ;  /* 0x000000391e487211 */ /* 0x080fe400078208ff */
[----:B------:R-:W-:Y:S02]  /*0eb0*/  LEA R66, P3, R16, R57, 0x1 ;  /* 0x0000003910427211 */ /* 0x000fe400078608ff */
[----:B------:R-:W-:Y:S02]  /*0ec0*/  LEA R13, R61, R28, 0x2 ;  /* 0x0000001c3d0d7211 */ /* 0x000fe400078e10ff */
[-C--:B------:R-:W-:Y:S02]  /*0ed0*/  LEA.HI.X.SX32 R75, R26, R15.reuse, 0x1, P2 ;  /* 0x0000000f1a4b7211 */ /* 0x080fe400010f0eff */
[----:B------:R-:W-:-:S02]  /*0ee0*/  LEA.HI.X.SX32 R73, R30, R15, 0x1, P1 ;  /* 0x0000000f1e497211 */ /* 0x000fc400008f0eff */
[----:B------:R-:W-:Y:S02]  /*0ef0*/  LEA.HI.X.SX32 R67, R16, R15, 0x1, P3 ;  /* 0x0000000f10437211 */ /* 0x000fe400018f0eff */
[-C--:B------:R-:W-:Y:S02]  /*0f00*/  LEA R64, P1, R32, R57.reuse, 0x1 ;  /* 0x0000003920407211 */ /* 0x080fe400078208ff */
[-C--:B------:R-:W-:Y:S02]  /*0f10*/  LEA R62, P2, R34, R57.reuse, 0x1 ;  /* 0x00000039223e7211 */ /* 0x080fe400078408ff */
[-C--:B------:R-:W-:Y:S02]  /*0f20*/  LEA R58, P3, R28, R57.reuse, 0x1 ;  /* 0x000000391c3a7211 */ /* 0x080fe400078608ff */
[----:B------:R-:W-:Y:S02]  /*0f30*/  LEA R56, P4, R13, R57, 0x1 ;  /* 0x000000390d387211 */ /* 0x000fe400078808ff */
[----:B----4-:R-:W-:-:S02]  /*0f40*/  R2UR UR13, R39 ;  /* 0x00000000270d72ca */ /* 0x010fc400000e0000 */
[-C--:B------:R-:W-:Y:S02]  /*0f50*/  LEA.HI.X.SX32 R65, R32, R15.reuse, 0x1, P1 ;  /* 0x0000000f20417211 */ /* 0x080fe400008f0eff */
[-C--:B------:R-:W-:Y:S02]  /*0f60*/  LEA.HI.X.SX32 R63, R34, R15.reuse, 0x1, P2 ;  /* 0x0000000f223f7211 */ /* 0x080fe400010f0eff */
[-C--:B------:R-:W-:Y:S02]  /*0f70*/  LEA.HI.X.SX32 R59, R28, R15.reuse, 0x1, P3 ;  /* 0x0000000f1c3b7211 */ /* 0x080fe400018f0eff */
[----:B------:R-:W-:Y:S01]  /*0f80*/  LEA.HI.X.SX32 R57, R13, R15, 0x1, P4 ;  /* 0x0000000f0d397211 */ /* 0x000fe200020f0eff */
[----:B------:R-:W-:Y:S06]  /*0f90*/  @P0 BRA `(.L_x_5) ;  /* 0x0000000000180947 */ /* 0x000fec0003800000 */
[----:B------:R-:W-:Y:S01]  /*0fa0*/  ELECT P1, URZ, PT ;  /* 0x0000000000ff782f */ /* 0x000fe20003820000 */
[----:B------:R-:W-:Y:S01]  /*0fb0*/  IMAD.MOV.U32 R13, RZ, RZ, 0x1 ;  /* 0x00000001ff0d7424 */ /* 0x000fe200078e00ff */
[----:B------:R-:W-:Y:S01]  /*0fc0*/  UMOV UR4, 0x40 ;  /* 0x0000004000047882 */ /* 0x000fe20000000000 */
[----:B------:R-:W-:Y:S01]  /*0fd0*/  UVIRTCOUNT.DEALLOC.SMPOOL 0x80 ;  /* 0x000000800000784c */ /* 0x000fe20000000000 */
[----:B------:R-:W-:-:S09]  /*0fe0*/  ULEA UR4, UR6, UR4, 0x18 ;  /* 0x0000000406047291 */ /* 0x000fd2000f8ec0ff */
[----:B------:R0:W-:Y:S03]  /*0ff0*/  @P1 STS.U8 [UR4], R13 ;  /* 0x0000000dff001988 */ /* 0x0001e60008000004 */
.L_x_5:
[----:B------:R-:W-:Y:S01]  /*1000*/  USHF.L.U32 UR4, UR21, 0x15, URZ ;  /* 0x0000001515047899 */ /* 0x000fe200080006ff */
[----:B-----5:R1:W-:Y:S01]  /*1010*/  STS.U16 [R37+UR12+0x400], R7 ;  /* 0x0004000725007988 */ /* 0x0203e2000800040c */
[----:B------:R-:W-:Y:S01]  /*1020*/  ULOP3.LUT UR26, UR21, 0x4, URZ, 0xc0, !UPT ;  /* 0x00000004151a7892 */ /* 0x000fe2000f8ec0ff */
[C---:B------:R-:W-:Y:S01]  /*1030*/  LOP3.LUT R16, R37.reuse, 0x20, RZ, 0x3c, !PT ;  /* 0x0000002025107812 */ /* 0x040fe200078e3cff */
[----:B------:R-:W-:Y:S01]  /*1040*/  ULOP3.LUT UR18, UR4, 0x600000, URZ, 0xc0, !UPT ;  /* 0x0060000004127892 */ /* 0x000fe2000f8ec0ff */
[----:B------:R2:W-:Y:S01]  /*1050*/  STS.U16 [R37+UR12], R2 ;  /* 0x0000000225007988 */ /* 0x0005e2000800040c */
[----:B------:R-:W-:Y:S01]  /*1060*/  LOP3.LUT P1, RZ, R0, 0xff, RZ, 0xc0, !PT ;  /* 0x000000ff00ff7812 */ /* 0x000fe2000782c0ff */
[----:B------:R-:W-:Y:S01]  /*1070*/  UMOV UR5, 0x1 ;  /* 0x0000000100057882 */ /* 0x000fe20000000000 */
[----:B------:R-:W-:Y:S01]  /*1080*/  UIADD3 UR14, UPT, UPT, UR13, UR18, URZ ;  /* 0x000000120d0e7290 */ /* 0x000fe2000fffe0ff */
[----:B------:R3:W-:Y:S01]  /*1090*/  STS.U16 [R37+UR12+0x800], R11 ;  /* 0x0008000b25007988 */ /* 0x0007e2000800040c */
[----:B------:R-:W-:Y:S01]  /*10a0*/  UIADD3 UR17, UPT, UPT, UR12, 0x7000, URZ ;  /* 0x000070000c117890 */ /* 0x000fe2000fffe0ff */
[C---:B-1----:R-:W-:Y:S01]  /*10b0*/  LOP3.LUT R7, R37.reuse, 0x40, RZ, 0x3c, !PT ;  /* 0x0000004025077812 */ /* 0x042fe200078e3cff */
[----:B------:R-:W-:Y:S01]  /*10c0*/  ULEA UR14, UR26, UR14, 0x3 ;  /* 0x0000000e1a0e7291 */ /* 0x000fe2000f8e18ff */
[----:B------:R-:W-:Y:S01]  /*10d0*/  STS.U16 [R37+UR12+0xc00], R18 ;  /* 0x000c001225007988 */ /* 0x000fe2000800040c */
[----:B------:R-:W1:Y:S01]  /*10e0*/  LDCU UR22, c[0x0][0x3f0] ;  /* 0x00007e00ff1677ac */ /* 0x000e620008000800 */
[----:B--2---:R-:W-:-:S02]  /*10f0*/  LOP3.LUT R2, R37, 0x60, RZ, 0x3c, !PT ;  /* 0x0000006025027812 */ /* 0x004fc400078e3cff */
[----:B------:R-:W-:Y:S02]  /*1100*/  STS.U16 [R37+UR12+0x1000], R22 ;  /* 0x0010001625007988 */ /* 0x000fe4000800040c */
[----:B------:R-:W-:Y:S01]  /*1110*/  VOTEU.ALL UP0, P1 ;  /* 0x0000000000ff7886 */ /* 0x000fe20000800000 */
[----:B------:R-:W-:Y:S01]  /*1120*/  VOTEU.ALL UP1, P1 ;  /* 0x0000000000ff7886 */ /* 0x000fe20000820000 */
[----:B------:R-:W-:Y:S01]  /*1130*/  STS.U16 [R37+UR12+0x1400], R43 ;  /* 0x0014002b25007988 */ /* 0x000fe2000800040c */
[----:B---3--:R-:W-:Y:S02]  /*1140*/  PRMT R11, RZ, 0x7610, R11 ;  /* 0x00007610ff0b7816 */ /* 0x008fe4000000000b */
[----:B------:R-:W-:-:S04]  /*1150*/  @!UP0 UIADD3 UR6, UPT, UPT, -UR5, 0x100000, URZ ;  /* 0x0010000005068890 */ /* 0x000fc8000fffe1ff */
[----:B------:R-:W-:Y:S02]  /*1160*/  @!UP0 USHF.L.U32 UR7, UR6, 0xb, URZ ;  /* 0x0000000b06078899 */ /* 0x000fe400080006ff */
[----:B------:R-:W-:Y:S01]  /*1170*/  @!UP0 USHF.L.U32 UR6, UR6, 0x1, URZ ;  /* 0x0000000106068899 */ /* 0x000fe200080006ff */
[----:B------:R-:W-:Y:S04]  /*1180*/  STS.U16 [R37+UR12+0x1800], R46 ;  /* 0x0018002e25007988 */ /* 0x000fe8000800040c */
[----:B------:R-:W-:Y:S01]  /*1190*/  STS.U16 [R37+UR12+0x1c00], R33 ;  /* 0x001c002125007988 */ /* 0x000fe2000800040c */
[----:B-1----:R-:W-:-:S03]  /*11a0*/  ISETP.LT.AND P2, PT, RZ, UR22, PT ;  /* 0x00000016ff007c0c */ /* 0x002fc6000bf41270 */
[----:B------:R-:W-:Y:S04]  /*11b0*/  STS.U16 [R16+UR12+0x100], R4 ;  /* 0x0001000410007988 */ /* 0x000fe8000800040c */
[----:B------:R1:W-:Y:S04]  /*11c0*/  STS.U16 [R16+UR12+0x500], R8 ;  /* 0x0005000810007988 */ /* 0x0003e8000800040c */
[----:B------:R2:W-:Y:S04]  /*11d0*/  STS.U16 [R16+UR12+0x900], R12 ;  /* 0x0009000c10007988 */ /* 0x0005e8000800040c */
[----:B------:R-:W-:Y:S01]  /*11e0*/  STS.U16 [R16+UR12+0xd00], R19 ;  /* 0x000d001310007988 */ /* 0x000fe2000800040c */
[----:B-1----:R-:W-:-:S03]  /*11f0*/  PRMT R8, RZ, 0x7610, R8 ;  /* 0x00007610ff087816 */ /* 0x002fc60000000008 */
[----:B------:R-:W-:Y:S01]  /*1200*/  STS.U16 [R16+UR12+0x1100], R23 ;  /* 0x0011001710007988 */ /* 0x000fe2000800040c */
[----:B--2---:R-:W-:-:S03]  /*1210*/  PRMT R12, RZ, 0x7610, R12 ;  /* 0x00007610ff0c7816 */ /* 0x004fc6000000000c */
[----:B------:R-:W-:Y:S04]  /*1220*/  STS.U16 [R16+UR12+0x1500], R25 ;  /* 0x0015001910007988 */ /* 0x000fe8000800040c */
[----:B------:R-:W-:Y:S04]  /*1230*/  STS.U16 [R16+UR12+0x1900], R47 ;  /* 0x0019002f10007988 */ /* 0x000fe8000800040c */
        /* <DEDUP_REMOVED lines=12> */
[----:B------:R3:W-:Y:S01]  /*1300*/  STS.U16 [R2+UR12+0x700], R10 ;  /* 0x0007000a02007988 */ /* 0x0007e2000800040c */
[----:B-1----:R-:W-:-:S03]  /*1310*/  PRMT R7, RZ, 0x7610, R7 ;  /* 0x00007610ff077816 */ /* 0x002fc60000000007 */
[----:B------:R-:W-:Y:S01]  /*1320*/  STS.U16 [R2+UR12+0xb00], R17 ;  /* 0x000b001102007988 */ /* 0x000fe2000800040c */
[----:B--2---:R-:W-:-:S03]  /*1330*/  PRMT R6, RZ, 0x7610, R6 ;  /* 0x00007610ff067816 */ /* 0x004fc60000000006 */
[----:B------:R-:W-:Y:S01]  /*1340*/  STS.U16 [R2+UR12+0xf00], R21 ;  /* 0x000f001502007988 */ /* 0x000fe2000800040c */
[----:B---3--:R-:W-:-:S03]  /*1350*/  PRMT R10, RZ, 0x7610, R10 ;  /* 0x00007610ff0a7816 */ /* 0x008fc6000000000a */
[----:B------:R-:W-:Y:S04]  /*1360*/  STS.U16 [R2+UR12+0x1300], R41 ;  /* 0x0013002902007988 */ /* 0x000fe8000800040c */
[----:B------:R-:W-:Y:S04]  /*1370*/  STS.U16 [R2+UR12+0x1700], R45 ;  /* 0x0017002d02007988 */ /* 0x000fe8000800040c */
[----:B------:R-:W-:Y:S04]  /*1380*/  STS.U16 [R2+UR12+0x1b00], R31 ;  /* 0x001b001f02007988 */ /* 0x000fe8000800040c */
[----:B------:R1:W-:Y:S01]  /*1390*/  STS.U16 [R2+UR12+0x1f00], R27 ;  /* 0x001f001b02007988 */ /* 0x0003e2000800040c */
[----:B------:R-:W-:Y:S01]  /*13a0*/  STTM.x32 tmem[UR14], RZ ;  /* 0x000000ff000079ed */ /* 0x000fe200082c000e */
[----:B------:R-:W2:Y:S02]  /*13b0*/  FENCE.VIEW.ASYNC.T ;  /* 0x00000000000073c6 */ /* 0x000ea40000000200 */
[----:B--2---:R-:W-:Y:S06]  /*13c0*/  BAR.SYNC.DEFER_BLOCKING 0x0 ;  /* 0x0000000000007b1d */ /* 0x004fec0000010000 */
[----:B------:R-:W2:Y:S02]  /*13d0*/  FENCE.VIEW.ASYNC.S ;  /* 0x00000000000073c6 */ /* 0x000ea40000000000 */
[----:B--2---:R2:W3:Y:S02]  /*13e0*/  @!UP1 SYNCS.EXCH.64 URZ, [UR17], UR6 ;  /* 0x0000000611ff95b2 */ /* 0x0044e40008000100 */
[----:B---3--:R-:W-:Y:S06]  /*13f0*/  BAR.SYNC.DEFER_BLOCKING 0x0 ;  /* 0x0000000000007b1d */ /* 0x008fec0000010000 */
[----:B------:R-:W3:Y:S04]  /*1400*/  @P2 LDG.E.U16 R5, desc[UR30][R76.64] ;  /* 0x0000001e4c052981 */ /* 0x000ee8000c1e1500 */
[----:B------:R-:W4:Y:S04]  /*1410*/  @P2 LDG.E.U16 R7, desc[UR30][R72.64] ;  /* 0x0000001e48072981 */ /* 0x000f28000c1e1500 */
[----:B------:R-:W4:Y:S04]  /*1420*/  @P2 LDG.E.U16 R9, desc[UR30][R64.64] ;  /* 0x0000001e40092981 */ /* 0x000f28000c1e1500 */
[----:B------:R-:W4:Y:S04]  /*1430*/  @P2 LDG.E.U16 R11, desc[UR30][R58.64] ;  /* 0x0000001e3a0b2981 */ /* 0x000f28000c1e1500 */
[----:B------:R-:W4:Y:S04]  /*1440*/  @P2 LDG.E.U16 R6, desc[UR30][R74.64] ;  /* 0x0000001e4a062981 */ /* 0x000f28000c1e1500 */
[----:B------:R-:W4:Y:S04]  /*1450*/  @P2 LDG.E.U16 R8, desc[UR30][R66.64] ;  /* 0x0000001e42082981 */ /* 0x000f28000c1e1500 */
[----:B------:R-:W4:Y:S04]  /*1460*/  @P2 LDG.E.U16 R10, desc[UR30][R62.64] ;  /* 0x0000001e3e0a2981 */ /* 0x000f28000c1e1500 */
[----:B------:R-:W4:Y:S01]  /*1470*/  @P2 LDG.E.U16 R12, desc[UR30][R56.64] ;  /* 0x0000001e380c2981 */ /* 0x000f22000c1e1500 */
[C---:B-1----:R-:W-:Y:S01]  /*1480*/  LOP3.LUT R2, R0.reuse, 0xff, RZ, 0xc0, !PT ;  /* 0x000000ff00027812 */ /* 0x042fe200078ec0ff */
[----:B------:R-:W-:Y:S01]  /*1490*/  VOTEU.ALL UP1, P1 ;  /* 0x0000000000ff7886 */ /* 0x000fe20000820000 */
[----:B------:R-:W-:Y:S01]  /*14a0*/  LOP3.LUT R4, R0, 0xc0, RZ, 0xc0, !PT ;  /* 0x000000c000047812 */ /* 0x000fe200078ec0ff */
[----:B------:R-:W-:-:S02]  /*14b0*/  UIADD3 UR15, UPT, UPT, UR13, 0x40, URZ ;  /* 0x000000400d0f7890 */ /* 0x000fc4000fffe0ff */
[----:B--2---:R-:W-:-:S04]  /*14c0*/  @!UP0 UIADD3 UR6, UPT, UPT, -UR5, 0x100000, URZ ;  /* 0x0010000005068890 */ /* 0x004fc8000fffe1ff */
[----:B------:R-:W-:Y:S02]  /*14d0*/  @!UP0 USHF.L.U32 UR7, UR6, 0xb, URZ ;  /* 0x0000000b06078899 */ /* 0x000fe400080006ff */
[----:B------:R-:W-:Y:S02]  /*14e0*/  @!UP0 USHF.L.U32 UR6, UR6, 0x1, URZ ;  /* 0x0000000106068899 */ /* 0x000fe400080006ff */
[----:B------:R-:W-:Y:S01]  /*14f0*/  UIADD3 UR8, UPT, UPT, UR12, 0x5000, URZ ;  /* 0x000050000c087890 */ /* 0x000fe2000fffe0ff */
[----:B------:R-:W-:Y:S01]  /*1500*/  SHF.L.U32 R2, R2, 0x1, RZ ;  /* 0x0000000102027819 */ /* 0x000fe200000006ff */
[----:B------:R-:W-:Y:S01]  /*1510*/  UIADD3 UR16, UPT, UPT, UR18, UR15, URZ ;  /* 0x0000000f12107290 */ /* 0x000fe2000fffe0ff */
[----:B0-----:R-:W-:Y:S01]  /*1520*/  SHF.R.U32.HI R13, RZ, 0x2, R4 ;  /* 0x00000002ff0d7819 */ /* 0x001fe20000011604 */
[----:B------:R-:W-:-:S04]  /*1530*/  @!UP0 UIADD3 UR4, UPT, UPT, -UR5, 0x100000, URZ ;  /* 0x0010000005048890 */ /* 0x000fc8000fffe1ff */
[----:B------:R-:W-:Y:S02]  /*1540*/  @!UP0 USHF.L.U32 UR5, UR4, 0xb, URZ ;  /* 0x0000000b04058899 */ /* 0x000fe400080006ff */
[----:B------:R-:W-:Y:S02]  /*1550*/  @!UP0 USHF.L.U32 UR4, UR4, 0x1, URZ ;  /* 0x0000000104048899 */ /* 0x000fe400080006ff */
[----:B------:R-:W-:Y:S01]  /*1560*/  ULEA UR16, UR26, UR16, 0x12 ;  /* 0x000000101a107291 */ /* 0x000fe2000f8e90ff */
[----:B------:R-:W-:Y:S02]  /*1570*/  LOP3.LUT R38, R2, R13, RZ, 0x3c, !PT ;  /* 0x0000000d02267212 */ /* 0x000fe400078e3cff */
[----:B------:R-:W-:Y:S02]  /*1580*/  ISETP.EQ.U32.AND P3, PT, RZ, UR21, P2 ;  /* 0x00000015ff007c0c */ /* 0x000fe40009762070 */
[----:B------:R-:W-:Y:S01]  /*1590*/  LOP3.LUT R37, R38, 0x40, RZ, 0x3c, !PT ;  /* 0x0000004026257812 */ /* 0x000fe200078e3cff */
[----:B------:R0:W1:Y:S01]  /*15a0*/  @!UP1 SYNCS.EXCH.64 URZ, [UR12+0x7008], UR6 ;  /* 0x007008060cff95b2 */ /* 0x0000620008000100 */
[----:B------:R-:W-:Y:S01]  /*15b0*/  VOTEU.ALL UP1, P1 ;  /* 0x0000000000ff7886 */ /* 0x000fe20000820000 */
[----:B---3--:R0:W-:Y:S04]  /*15c0*/  STS.U16 [R38+UR12+0x4000], R5 ;  /* 0x0040000526007988 */ /* 0x0081e8000800040c */
[----:B----4-:R0:W-:Y:S04]  /*15d0*/  STS.U16 [R38+UR12+0x4400], R7 ;  /* 0x0044000726007988 */ /* 0x0101e8000800040c */
[----:B------:R0:W-:Y:S04]  /*15e0*/  STS.U16 [R38+UR12+0x4800], R9 ;  /* 0x0048000926007988 */ /* 0x0001e8000800040c */
[----:B------:R0:W-:Y:S04]  /*15f0*/  STS.U16 [R38+UR12+0x4c00], R11 ;  /* 0x004c000b26007988 */ /* 0x0001e8000800040c */
[----:B------:R0:W-:Y:S04]  /*1600*/  STS.U16 [R37+UR12+0x4200], R6 ;  /* 0x0042000625007988 */ /* 0x0001e8000800040c */
[----:B------:R0:W-:Y:S04]  /*1610*/  STS.U16 [R37+UR12+0x4600], R8 ;  /* 0x0046000825007988 */ /* 0x0001e8000800040c */
[----:B------:R0:W-:Y:S04]  /*1620*/  STS.U16 [R37+UR12+0x4a00], R10 ;  /* 0x004a000a25007988 */ /* 0x0001e8000800040c */
[----:B------:R0:W-:Y:S01]  /*1630*/  STS.U16 [R37+UR12+0x4e00], R12 ;  /* 0x004e000c25007988 */ /* 0x0001e2000800040c */
[----:B-1----:R1:W-:Y:S06]  /*1640*/  MEMBAR.ALL.CTA ;  /* 0x0000000000007992 */ /* 0x0023ec0000008000 */
[----:B-1----:R-:W-:Y:S04]  /*1650*/  FENCE.VIEW.ASYNC.S ;  /* 0x00000000000073c6 */ /* 0x002fe80000000000 */
[----:B------:R-:W1:Y:S02]  /*1660*/  FENCE.VIEW.ASYNC.S ;  /* 0x00000000000073c6 */ /* 0x000e640000000000 */
[----:B-1----:R0:W1:Y:S02]  /*1670*/  @!UP1 SYNCS.EXCH.64 URZ, [UR12+0x5000], UR4 ;  /* 0x005000040cff95b2 */ /* 0x0020640008000100 */
[----:B-1----:R-:W-:Y:S06]  /*1680*/  BAR.SYNC.DEFER_BLOCKING 0x0 ;  /* 0x0000000000007b1d */ /* 0x002fec0000010000 */
[----:B0-----:R-:W-:Y:S05]  /*1690*/  @!P3 BRA `(.L_x_6) ;  /* 0x000000000088b947 */ /* 0x001fea0003800000 */
[----:B------:R-:W-:Y:S02]  /*16a0*/  UIADD3 UR4, UPT, UPT, UR12, 0x4000, URZ ;  /* 0x000040000c047890 */ /* 0x000fe4000fffe0ff */
[----:B------:R-:W-:Y:S02]  /*16b0*/  USHF.R.U32.HI UR6, URZ, 0x4, UR12 ;  /* 0x00000004ff067899 */ /* 0x000fe4000801160c */
[----:B------:R-:W-:Y:S02]  /*16c0*/  USHF.R.U32.HI UR4, URZ, 0x4, UR4 ;  /* 0x00000004ff047899 */ /* 0x000fe40008011604 */
[----:B------:R-:W-:Y:S02]  /*16d0*/  USGXT.U32 UR6, UR6, 0xe ;  /* 0x0000000e0606789a */ /* 0x000fe40008000000 */
[----:B------:R-:W-:Y:S02]  /*16e0*/  USGXT.U32 UR10, UR4, 0xe ;  /* 0x0000000e040a789a */ /* 0x000fe40008000000 */
[----:B------:R-:W-:-:S02]  /*16f0*/  UIADD3 UR36, UP1, UPT, UR6, 0x2000080, URZ ;  /* 0x0200008006247890 */ /* 0x000fc4000ff3e0ff */
[----:B------:R-:W-:Y:S01]  /*1700*/  UIADD3 UR38, UP2, UPT, UR10, 0x2, URZ ;  /* 0x000000020a267890 */ /* 0x000fe2000ff5e0ff */
[----:B------:R-:W-:Y:S01]  /*1710*/  UMOV UR4, URZ ;  /* 0x000000ff00047c82 */ /* 0x000fe20008000000 */
[----:B------:R-:W-:Y:S01]  /*1720*/  UMOV UR5, URZ ;  /* 0x000000ff00057c82 */ /* 0x000fe20008000000 */
[----:B------:R-:W-:Y:S02]  /*1730*/  UIADD3.X UR37, UPT, UPT, UR4, 0x40004040, URZ, UP1, !UPT ;  /* 0x4000404004257890 */ /* 0x000fe40008ffe4ff */
[----:B------:R-:W-:Y:S02]  /*1740*/  UIADD3.X UR39, UPT, UPT, UR5, 0x40004040, URZ, UP2, !UPT ;  /* 0x4000404005277890 */ /* 0x000fe400097fe4ff */
[----:B------:R-:W-:Y:S02]  /*1750*/  ULOP3.LUT UR6, UR6, 0x2000000, URZ, 0xfc, !UPT ;  /* 0x0200000006067892 */ /* 0x000fe4000f8efcff */
[----:B------:R-:W-:Y:S02]  /*1760*/  UIADD3.64 UR24, UPT, UPT, UR36, 0x80, URZ ;  /* 0x0000008024187897 */ /* 0x000fe4000fffe0ff */
[----:B------:R-:W-:-:S02]  /*1770*/  UIADD3.64 UR28, UPT, UPT, UR38, 0x2, URZ ;  /* 0x00000002261c7897 */ /* 0x000fc4000fffe0ff */
[----:B------:R-:W-:Y:S02]  /*1780*/  UIADD3.64 UR32, UPT, UPT, UR36, 0x100, URZ ;  /* 0x0000010024207897 */ /* 0x000fe4000fffe0ff */
[----:B------:R-:W-:Y:S01]  /*1790*/  UIADD3.64 UR34, UPT, UPT, UR38, 0x4, URZ ;  /* 0x0000000426227897 */ /* 0x000fe2000fffe0ff */
[----:B------:R-:W-:Y:S01]  /*17a0*/  UMOV UR40, 0x0 ;  /* 0x0000000000287882 */ /* 0x000fe20000000000 */
[----:B------:R-:W-:Y:S01]  /*17b0*/  UMOV UR41, 0x8088010 ;  /* 0x0808801000297882 */ /* 0x000fe20000000000 */
[----:B------:R-:W-:Y:S01]  /*17c0*/  UMOV UR7, 0x40004040 ;  /* 0x4000404000077882 */ /* 0x000fe20000000000 */
[----:B------:R-:W-:Y:S01]  /*17d0*/  UMOV UR11, 0x40004040 ;  /* 0x40004040000b7882 */ /* 0x000fe20000000000 */
[----:B------:R-:W-:Y:S01]  /*17e0*/  UMOV UR42, 0x0 ;  /* 0x00000000002a7882 */ /* 0x000fe20000000000 */
[----:B------:R-:W-:Y:S01]  /*17f0*/  UMOV UR43, 0x8088010 ;  /* 0x08088010002b7882 */ /* 0x000fe20000000000 */
[----:B------:R-:W-:Y:S01]  /*1800*/  UMOV UR44, 0x0 ;  /* 0x00000000002c7882 */ /* 0x000fe20000000000 */
[----:B------:R-:W-:Y:S01]  /*1810*/  UMOV UR45, 0x8088010 ;  /* 0x08088010002d7882 */ /* 0x000fe20000000000 */
[----:B------:R-:W-:Y:S01]  /*1820*/  UMOV UR4, UR8 ;  /* 0x0000000800047c82 */ /* 0x000fe20008000000 */
[----:B------:R0:W-:Y:S01]  /*1830*/  UTCHMMA gdesc[UR6], gdesc[UR10], tmem[UR15], tmem[UR40], idesc[UR41], !UPT ;  /* 0x00ff280a060075ea */ /* 0x0001e2000f80000f */
[----:B------:R-:W-:Y:S01]  /*1840*/  UMOV UR46, 0x0 ;  /* 0x00000000002e7882 */ /* 0x000fe20000000000 */
[----:B------:R-:W-:Y:S01]  /*1850*/  UMOV UR47, 0x8088010 ;  /* 0x08088010002f7882 */ /* 0x000fe20000000000 */
[----:B------:R0:W-:Y:S01]  /*1860*/  UTCHMMA gdesc[UR36], gdesc[UR38], tmem[UR15], tmem[UR42], idesc[UR43], UPT ;  /* 0x00ff2a26240075ea */ /* 0x0001e2000b80000f */
[----:B------:R-:W-:Y:S01]  /*1870*/  UMOV UR4, UR4 ;  /* 0x0000000400047c82 */ /* 0x000fe20008000000 */
[----:B------:R0:W-:Y:S01]  /*1880*/  UTCHMMA gdesc[UR24], gdesc[UR28], tmem[UR15], tmem[UR44], idesc[UR45], UPT ;  /* 0x00ff2c1c180075ea */ /* 0x0001e2000b80000f */
[----:B------:R0:W-:Y:S01]  /*1890*/  UTCHMMA gdesc[UR32], gdesc[UR34], tmem[UR15], tmem[UR46], idesc[UR47], UPT ;  /* 0x00ff2e22200075ea */ /* 0x0001e2000b80000f */
[----:B------:R0:W-:Y:S01]  /*18a0*/  UTCBAR [UR4], URZ ;  /* 0x000000ff040073e9 */ /* 0x0001e200080000ff */
[----:B------:R-:W-:Y:S01]  /*18b0*/  NOP ;  /* 0x0000000000007918 */ /* 0x000fe20000000000 */
.L_x_6:
[----:B------:R-:W-:Y:S05]  /*18c0*/  @!P2 BRA `(.L_x_7) ;  /* 0x000000000008a947 */ /* 0x000fea0003800000 */
[----:B------:R-:W1:Y:S02]  /*18d0*/  SYNCS.PHASECHK.TRANS64.TRYWAIT P4, [UR12+0x5000], RZ ;  /* 0x005000ffff0075a7 */ /* 0x000e64000808110c */
[----:B-1----:R-:W-:Y:S05]  /*18e0*/  @!P4 BRA `(.L_x_8) ;  /* 0x0000003c0008c947 */ /* 0x002fea0003800000 */
.L_x_7:
[----:B------:R-:W-:Y:S01]  /*18f0*/  BAR.SYNC.DEFER_BLOCKING 0x0 ;  /* 0x0000000000007b1d */ /* 0x000fe20000010000 */
[----:B------:R-:W-:Y:S01]  /*1900*/  SHF.R.U32.HI R28, RZ, 0x5, R0 ;  /* 0x00000005ff1c7819 */ /* 0x000fe20000011600 */
[----:B0-----:R-:W-:Y:S01]  /*1910*/  UIADD3 UR7, UPT, UPT, UR21, 0x38, URZ ;  /* 0x0000003815077890 */ /* 0x001fe2000fffe0ff */
[----:B------:R-:W-:Y:S02]  /*1920*/  PRMT R71, RZ, 0x7610, R71 ;  /* 0x00007610ff477816 */ /* 0x000fe40000000047 */
[----:B------:R-:W-:Y:S01]  /*1930*/  PRMT R29, RZ, 0x7610, R29 ;  /* 0x00007610ff1d7816 */ /* 0x000fe2000000001d */
[----:B------:R-:W0:Y:S02]  /*1940*/  LDCU UR19, c[0x0][0x3a8] ;  /* 0x00007500ff1377ac */ /* 0x000e240008000800 */
[----:B------:R-:W1:Y:S01]  /*1950*/  LDC.64 R24, c[0x0][0x390] ;  /* 0x0000e400ff187b82 */ /* 0x000e620000000a00 */
[----:B------:R-:W-:Y:S01]  /*1960*/  LDTM.16dp32bit_t0_t15.x16 R4, tmem[UR16] ;  /* 0x00000010000479ee */ /* 0x000fe20008a00000 */
[----:B------:R-:W0:Y:S01]  /*1970*/  LDTM.16dp32bit_t16_t31.x16 R4, tmem[UR16+0x10] ;  /* 0x00001010000479ee */ /* 0x000e220008a20000 */
[----:B------:R-:W-:Y:S01]  /*1980*/  PRMT R31, RZ, 0x7610, R31 ;  /* 0x00007610ff1f7816 */ /* 0x000fe2000000001f */
[----:B------:R-:W2:Y:S01]  /*1990*/  LDCU.64 UR10, c[0x0][0x3d0] ;  /* 0x00007a00ff0a77ac */ /* 0x000ea20008000a00 */
[----:B------:R-:W-:-:S02]  /*19a0*/  PRMT R33, RZ, 0x7610, R33 ;  /* 0x00007610ff217816 */ /* 0x000fc40000000021 */
[----:B------:R-:W-:Y:S01]  /*19b0*/  PRMT R35, RZ, 0x7610, R35 ;  /* 0x00007610ff237816 */ /* 0x000fe20000000023 */
[----:B------:R-:W3:Y:S01]  /*19c0*/  LDC R27, c[0x0][0x3d8] ;  /* 0x0000f600ff1b7b82 */ /* 0x000ee20000000800 */
[----:B------:R-:W4:Y:S01]  /*19d0*/  @!P1 SYNCS.CCTL.IV [UR12+0x5000] ;  /* 0x00500000ff0099b1 */ /* 0x000f22000800000c */
[----:B------:R-:W-:Y:S01]  /*19e0*/  NOP ;  /* 0x0000000000007918 */ /* 0x000fe20000000000 */
[----:B--2---:R-:W-:Y:S01]  /*19f0*/  UIMAD UR10, UR9, UR10, URZ ;  /* 0x0000000a090a72a4 */ /* 0x004fe2000f8e02ff */
[----:B0-----:R-:W-:Y:S01]  /*1a00*/  FMUL R2, R4, UR19 ;  /* 0x0000001304027c20 */ /* 0x001fe20008400000 */
[----:B------:R-:W-:Y:S01]  /*1a10*/  FMUL R21, R5, UR19 ;  /* 0x0000001305157c20 */ /* 0x000fe20008400000 */
[----:B------:R-:W-:Y:S01]  /*1a20*/  FMUL R20, R6, UR19 ;  /* 0x0000001306147c20 */ /* 0x000fe20008400000 */
[----:B------:R-:W-:Y:S01]  /*1a30*/  FMUL R22, R7, UR19 ;  /* 0x0000001307167c20 */ /* 0x000fe20008400000 */
[----:B------:R-:W-:Y:S01]  /*1a40*/  FMUL R23, R8, UR19 ;  /* 0x0000001308177c20 */ /* 0x000fe20008400000 */
[----:B------:R-:W-:-:S02]  /*1a50*/  USHF.L.U32 UR6, UR10, 0x1, URZ ;  /* 0x000000010a067899 */ /* 0x000fc400080006ff */
[----:B------:R-:W-:Y:S01]  /*1a60*/  FMNMX3 R20, R2, R21, R20, !PT ;  /* 0x0000001502147276 */ /* 0x000fe20007800014 */
[----:B------:R-:W-:Y:S01]  /*1a70*/  FMUL R2, R9, UR19 ;  /* 0x0000001309027c20 */ /* 0x000fe20008400000 */
[----:B------:R-:W-:Y:S01]  /*1a80*/  FMUL R21, R10, UR19 ;  /* 0x000000130a157c20 */ /* 0x000fe20008400000 */
[----:B------:R-:W-:Y:S01]  /*1a90*/  UIMAD.WIDE UR4, UR10, 0x2, URZ ;  /* 0x000000020a0478a5 */ /* 0x000fe2000f8e02ff */
[----:B------:R-:W-:Y:S01]  /*1aa0*/  FMNMX3 R22, R20, R22, R23, !PT ;  /* 0x0000001614167276 */ /* 0x000fe20007800017 */
[----:B------:R-:W-:Y:S01]  /*1ab0*/  FMUL R20, R11, UR19 ;  /* 0x000000130b147c20 */ /* 0x000fe20008400000 */
[----:B------:R-:W-:Y:S02]  /*1ac0*/  FMUL R23, R12, UR19 ;  /* 0x000000130c177c20 */ /* 0x000fe40008400000 */
[----:B------:R-:W-:Y:S01]  /*1ad0*/  FMNMX3 R22, R22, R2, R21, !PT ;  /* 0x0000000216167276 */ /* 0x000fe20007800015 */
[----:B------:R-:W-:Y:S01]  /*1ae0*/  FMUL R2, R13, UR19 ;  /* 0x000000130d027c20 */ /* 0x000fe20008400000 */
[----:B------:R-:W-:-:S02]  /*1af0*/  FMUL R21, R14, UR19 ;  /* 0x000000130e157c20 */ /* 0x000fc40008400000 */
[----:B------:R-:W-:Y:S01]  /*1b00*/  FMNMX3 R22, R22, R20, R23, !PT ;  /* 0x0000001416167276 */ /* 0x000fe20007800017 */
[----:B------:R-:W-:Y:S01]  /*1b10*/  FMUL R20, R15, UR19 ;  /* 0x000000130f147c20 */ /* 0x000fe20008400000 */
[----:B------:R-:W-:Y:S02]  /*1b20*/  FMUL R23, R16, UR19 ;  /* 0x0000001310177c20 */ /* 0x000fe40008400000 */
[----:B------:R-:W-:Y:S01]  /*1b30*/  FMNMX3 R22, R22, R2, R21, !PT ;  /* 0x0000000216167276 */ /* 0x000fe20007800015 */
[----:B------:R-:W-:Y:S01]  /*1b40*/  FMUL R2, R17, UR19 ;  /* 0x0000001311027c20 */ /* 0x000fe20008400000 */
[----:B------:R-:W-:Y:S02]  /*1b50*/  FMUL R21, R18, UR19 ;  /* 0x0000001312157c20 */ /* 0x000fe40008400000 */
[----:B------:R-:W-:Y:S01]  /*1b60*/  FMNMX3 R22, R22, R20, R23, !PT ;  /* 0x0000001416167276 */ /* 0x000fe20007800017 */
[----:B------:R-:W-:Y:S01]  /*1b70*/  FMUL R20, R19, UR19 ;  /* 0x0000001313147c20 */ /* 0x000fe20008400000 */
[----:B------:R-:W-:-:S02]  /*1b80*/  SHF.R.U32.HI R23, RZ, 0x1, R0 ;  /* 0x00000001ff177819 */ /* 0x000fc40000011600 */
[----:B------:R-:W-:Y:S02]  /*1b90*/  FMNMX3 R21, R22, R2, R21, !PT ;  /* 0x0000000216157276 */ /* 0x000fe40007800015 */
[--C-:B------:R-:W-:Y:S02]  /*1ba0*/  SHF.R.U32.HI R2, RZ, 0x2, R0.reuse ;  /* 0x00000002ff027819 */ /* 0x100fe40000011600 */
[----:B------:R-:W-:Y:S02]  /*1bb0*/  FMNMX R39, R20, R21, !PT ;  /* 0x0000001514277209 */ /* 0x000fe40007800000 */
[----:B------:R-:W-:Y:S02]  /*1bc0*/  LOP3.LUT R21, R2, 0x38, RZ, 0xc0, !PT ;  /* 0x0000003802157812 */ /* 0x000fe400078ec0ff */
[----:B------:R-:W-:Y:S01]  /*1bd0*/  LOP3.LUT R2, R0, 0x1f, RZ, 0xc0, !PT ;  /* 0x0000001f00027812 */ /* 0x000fe200078ec0ff */
[----:B------:R-:W0:Y:S01]  /*1be0*/  SHFL.BFLY PT, R22, R39, 0x10, 0x1f ;  /* 0x0e001f0027167f89 */ /* 0x000e2200000e0000 */
[----:B------:R-:W-:-:S03]  /*1bf0*/  LOP3.LUT R21, R21, 0x1f, R0, 0xf8, !PT ;  /* 0x0000001f15157812 */ /* 0x000fc600078ef800 */
[----:B------:R-:W-:Y:S02]  /*1c00*/  IMAD R20, R2, UR11, RZ ;  /* 0x0000000b02147c24 */ /* 0x000fe4000f8e02ff */
[----:B------:R-:W-:-:S03]  /*1c10*/  IMAD.SHL.U32 R36, R21, 0x10, RZ ;  /* 0x0000001015247824 */ /* 0x000fc600078e00ff */
[C---:B------:R-:W-:Y:S01]  /*1c20*/  SHF.L.U32 R21, R20.reuse, 0x1, RZ ;  /* 0x0000000114157819 */ /* 0x040fe200000006ff */
[----:B------:R-:W-:Y:S01]  /*1c30*/  IMAD.HI R20, R20, 0x2, RZ ;  /* 0x0000000214147827 */ /* 0x000fe200078e02ff */
[----:B------:R-:W-:Y:S02]  /*1c40*/  LOP3.LUT R2, R36, 0x1b0, RZ, 0xc0, !PT ;  /* 0x000001b024027812 */ /* 0x000fe400078ec0ff */
[----:B-1----:R-:W-:Y:S01]  /*1c50*/  IADD3 R43, P4, P5, R21, UR6, R24 ;  /* 0x00000006152b7c10 */ /* 0x002fe2000fd9e018 */
[----:B------:R-:W-:Y:S01]  /*1c60*/  UIADD3 UR6, UPT, UPT, UR21, 0x18, URZ ;  /* 0x0000001815067890 */ /* 0x000fe2000fffe0ff */
[----:B------:R-:W-:Y:S01]  /*1c70*/  LOP3.LUT R26, R2, 0x40, R23, 0xf8, !PT ;  /* 0x00000040021a7812 */ /* 0x000fe200078ef817 */
[----:B---3--:R-:W-:Y:S01]  /*1c80*/  IMAD R23, R27, UR7, RZ ;  /* 0x000000071b177c24 */ /* 0x008fe2000f8e02ff */
[----:B------:R-:W-:Y:S02]  /*1c90*/  SGXT.U32 R2, R28, 0x3 ;  /* 0x000000031c02781a */ /* 0x000fe40000000000 */
[----:B------:R-:W-:-:S03]  /*1ca0*/  IADD3.X R25, PT, PT, R20, UR5, R25, P4, P5 ;  /* 0x0000000514197c10 */ /* 0x000fc6000a7ea419 */
[----:B------:R-:W-:Y:S01]  /*1cb0*/  IMAD R2, R2, R27, RZ ;  /* 0x0000001b02027224 */ /* 0x000fe200078e02ff */
[----:B0-----:R-:W-:Y:S01]  /*1cc0*/  FMNMX3 R39, R39, -INF , R22, !PT ;  /* 0xff80000027277876 */ /* 0x001fe20007800016 */
[C---:B------:R-:W-:Y:S02]  /*1cd0*/  IMAD R22, R27.reuse, UR6, RZ ;  /* 0x000000061b167c24 */ /* 0x040fe4000f8e02ff */
[----:B------:R-:W-:Y:S01]  /*1ce0*/  IMAD R20, R27, 0x8, R2 ;  /* 0x000000081b147824 */ /* 0x000fe200078e0202 */
[-C--:B------:R-:W-:Y:S01]  /*1cf0*/  LEA R54, P5, R2, R43.reuse, 0x1 ;  /* 0x0000002b02367211 */ /* 0x080fe200078a08ff */
[----:B------:R-:W-:Y:S01]  /*1d00*/  FADD R24, -R39, -INF ;  /* 0xff80000027187421 */ /* 0x000fe20000000100 */
[----:B------:R-:W-:Y:S02]  /*1d10*/  LEA R48, P4, R22, R43, 0x1 ;  /* 0x0000002b16307211 */ /* 0x000fe400078808ff */
[----:B------:R-:W-:Y:S01]  /*1d20*/  LEA R21, R27, R20, 0x3 ;  /* 0x000000141b157211 */ /* 0x000fe200078e18ff */
[----:B------:R-:W-:Y:S01]  /*1d30*/  FMUL R24, R24, 1.4426950216293334961 ;  /* 0x3fb8aa3b18187820 */ /* 0x000fe20000400000 */
[----:B------:R-:W-:-:S02]  /*1d40*/  LEA.HI.X.SX32 R55, R2, R25, 0x1, P5 ;  /* 0x0000001902377211 */ /* 0x000fc400028f0eff */
[-C--:B------:R-:W-:Y:S01]  /*1d50*/  LEA R50, P5, R21, R43.reuse, 0x1 ;  /* 0x0000002b15327211 */ /* 0x080fe200078a08ff */
[----:B------:R-:W4:Y:S01]  /*1d60*/  MUFU.EX2 R69, R24 ;  /* 0x0000001800457308 */ /* 0x000f220000000800 */
[----:B------:R-:W-:Y:S01]  /*1d70*/  IMAD R2, R27, 0x10, R21 ;  /* 0x000000101b027824 */ /* 0x000fe200078e0215 */
[----:B------:R-:W-:Y:S02]  /*1d80*/  LEA R52, P6, R20, R43, 0x1 ;  /* 0x0000002b14347211 */ /* 0x000fe400078c08ff */
[----:B------:R-:W-:Y:S02]  /*1d90*/  LEA.HI.X.SX32 R51, R21, R25, 0x1, P5 ;  /* 0x0000001915337211 */ /* 0x000fe400028f0eff */
[----:B------:R-:W-:Y:S02]  /*1da0*/  LEA R46, P5, R2, R43, 0x1 ;  /* 0x0000002b022e7211 */ /* 0x000fe400078a08ff */
[----:B------:R-:W-:Y:S02]  /*1db0*/  LEA.HI.X.SX32 R53, R20, R25, 0x1, P6 ;  /* 0x0000001914357211 */ /* 0x000fe400030f0eff */
[----:B------:R-:W-:-:S02]  /*1dc0*/  LEA R20, R27, R2, 0x3 ;  /* 0x000000021b147211 */ /* 0x000fc400078e18ff */
[-C--:B------:R-:W-:Y:S02]  /*1dd0*/  LEA.HI.X.SX32 R47, R2, R25.reuse, 0x1, P5 ;  /* 0x00000019022f7211 */ /* 0x080fe400028f0eff */
[----:B------:R-:W-:Y:S01]  /*1de0*/  IADD3 R2, PT, PT, R26, UR12, RZ ;  /* 0x0000000c1a027c10 */ /* 0x000fe2000fffe0ff */
[----:B------:R-:W-:Y:S01]  /*1df0*/  IMAD R21, R27, 0x8, R20 ;  /* 0x000000081b157824 */ /* 0x000fe200078e0214 */
[----:B------:R-:W-:Y:S02]  /*1e00*/  LEA.HI.X.SX32 R49, R22, R25, 0x1, P4 ;  /* 0x0000001916317211 */ /* 0x000fe400020f0eff */
[-C--:B------:R-:W-:Y:S01]  /*1e10*/  LEA R40, P6, R23, R43.reuse, 0x1 ;  /* 0x0000002b17287211 */ /* 0x080fe200078c08ff */
[----:B----4-:R0:W-:Y:S01]  /*1e20*/  STSM.16.M88 [R2+0x4000], R69 ;  /* 0x0040004502007844 */ /* 0x0101e20000000000 */
[-C--:B------:R-:W-:Y:S02]  /*1e30*/  LEA R44, P4, R20, R43.reuse, 0x1 ;  /* 0x0000002b142c7211 */ /* 0x080fe400078808ff */
[----:B------:R-:W-:Y:S01]  /*1e40*/  LEA R42, P5, R21, R43, 0x1 ;  /* 0x0000002b152a7211 */ /* 0x000fe200078a08ff */
[----:B------:R-:W-:Y:S01]  /*1e50*/  BAR.SYNC.DEFER_BLOCKING 0x0 ;  /* 0x0000000000007b1d */ /* 0x000fe20000010000 */
[----:B------:R-:W-:-:S02]  /*1e60*/  LEA.HI.X.SX32 R41, R23, R25, 0x1, P6 ;  /* 0x0000001917297211 */ /* 0x000fc400030f0eff */
[-C--:B------:R-:W-:Y:S02]  /*1e70*/  LEA.HI.X.SX32 R45, R20, R25.reuse, 0x1, P4 ;  /* 0x00000019142d7211 */ /* 0x080fe400020f0eff */
[----:B------:R-:W-:Y:S02]  /*1e80*/  LEA.HI.X.SX32 R43, R21, R25, 0x1, P5 ;  /* 0x00000019152b7211 */ /* 0x000fe400028f0eff */
[----:B------:R-:W-:Y:S02]  /*1e90*/  PRMT R21, RZ, 0x7610, R21 ;  /* 0x00007610ff157816 */ /* 0x000fe40000000015 */
[----:B------:R-:W-:Y:S02]  /*1ea0*/  PRMT R23, RZ, 0x7610, R23 ;  /* 0x00007610ff177816 */ /* 0x000fe40000000017 */
[----:B------:R-:W-:Y:S01]  /*1eb0*/  PRMT R25, RZ, 0x7610, R25 ;  /* 0x00007610ff197816 */ /* 0x000fe20000000019 */
[----:B------:R-:W2:Y:S04]  /*1ec0*/  @P2 LDG.E.U16 R71, desc[UR30][R46.64] ;  /* 0x0000001e2e472981 */ /* 0x000ea8000c1e1500 */
[----:B------:R-:W3:Y:S04]  /*1ed0*/  @P2 LDG.E.U16 R29, desc[UR30][R54.64] ;  /* 0x0000001e361d2981 */ /* 0x000ee8000c1e1500 */
[----:B------:R-:W4:Y:S04]  /*1ee0*/  @P2 LDG.E.U16 R31, desc[UR30][R52.64] ;  /* 0x0000001e341f2981 */ /* 0x000f28000c1e1500 */
[----:B------:R-:W5:Y:S04]  /*1ef0*/  @P2 LDG.E.U16 R33, desc[UR30][R50.64] ;  /* 0x0000001e32212981 */ /* 0x000f68000c1e1500 */
[----:B------:R-:W5:Y:S04]  /*1f00*/  @P2 LDG.E.U16 R35, desc[UR30][R48.64] ;  /* 0x0000001e30232981 */ /* 0x000f68000c1e1500 */
[----:B------:R-:W5:Y:S04]  /*1f10*/  @P2 LDG.E.U16 R21, desc[UR30][R44.64] ;  /* 0x0000001e2c152981 */ /* 0x000f68000c1e1500 */
[----:B------:R-:W5:Y:S04]  /*1f20*/  @P2 LDG.E.U16 R23, desc[UR30][R42.64] ;  /* 0x0000001e2a172981 */ /* 0x000f68000c1e1500 */
[----:B------:R-:W5:Y:S01]  /*1f30*/  @P2 LDG.E.U16 R25, desc[UR30][R40.64] ;  /* 0x0000001e28192981 */ /* 0x000f62000c1e1500 */
[--C-:B------:R-:W-:Y:S01]  /*1f40*/  FFMA R4, R4, UR19, -R39.reuse ;  /* 0x0000001304047c23 */ /* 0x100fe20008000827 */
[--C-:B------:R-:W-:Y:S01]  /*1f50*/  FFMA R5, R5, UR19, -R39.reuse ;  /* 0x0000001305057c23 */ /* 0x100fe20008000827 */
[----:B------:R-:W-:-:S02]  /*1f60*/  FFMA R6, R6, UR19, -R39 ;  /* 0x0000001306067c23 */ /* 0x000fc40008000827 */
[----:B------:R-:W-:Y:S01]  /*1f70*/  FMUL R4, R4, 1.4426950216293334961 ;  /* 0x3fb8aa3b04047820 */ /* 0x000fe20000400000 */
[----:B------:R-:W-:Y:S01]  /*1f80*/  FMUL R5, R5, 1.4426950216293334961 ;  /* 0x3fb8aa3b05057820 */ /* 0x000fe20000400000 */
[----:B------:R-:W-:Y:S01]  /*1f90*/  FMUL R6, R6, 1.4426950216293334961 ;  /* 0x3fb8aa3b06067820 */ /* 0x000fe20000400000 */
[--C-:B------:R-:W-:Y:S01]  /*1fa0*/  FFMA R7, R7, UR19, -R39.reuse ;  /* 0x0000001307077c23 */ /* 0x100fe20008000827 */
[----:B------:R-:W-:Y:S02]  /*1fb0*/  FFMA R8, R8, UR19, -R39 ;  /* 0x0000001308087c23 */ /* 0x000fe40008000827 */
[----:B------:R-:W-:Y:S01]  /*1fc0*/  MUFU.EX2 R4, R4 ;  /* 0x0000000400047308 */ /* 0x000fe20000000800 */
[----:B------:R-:W-:Y:S01]  /*1fd0*/  FMUL R7, R7, 1.4426950216293334961 ;  /* 0x3fb8aa3b07077820 */ /* 0x000fe20000400000 */
[----:B------:R-:W-:-:S06]  /*1fe0*/  FMUL R8, R8, 1.4426950216293334961 ;  /* 0x3fb8aa3b08087820 */ /* 0x000fcc0000400000 */
[----:B------:R-:W1:Y:S01]  /*1ff0*/  MUFU.EX2 R5, R5 ;  /* 0x0000000500057308 */ /* 0x000e620000000800 */
[--C-:B------:R-:W-:Y:S01]  /*2000*/  FFMA R9, R9, UR19, -R39.reuse ;  /* 0x0000001309097c23 */ /* 0x100fe20008000827 */
[----:B------:R-:W-:-:S06]  /*2010*/  FFMA R10, R10, UR19, -R39 ;  /* 0x000000130a0a7c23 */ /* 0x000fcc0008000827 */
[----:B------:R-:W0:Y:S01]  /*2020*/  MUFU.EX2 R6, R6 ;  /* 0x0000000600067308 */ /* 0x000e220000000800 */
[----:B------:R-:W-:Y:S01]  /*2030*/  FMUL R9, R9, 1.4426950216293334961 ;  /* 0x3fb8aa3b09097820 */ /* 0x000fe20000400000 */
[----:B------:R-:W-:-:S06]  /*2040*/  FMUL R10, R10, 1.4426950216293334961 ;  /* 0x3fb8aa3b0a0a7820 */ /* 0x000fcc0000400000 */
[----:B------:R-:W0:Y:S01]  /*2050*/  MUFU.EX2 R7, R7 ;  /* 0x0000000700077308 */ /* 0x000e220000000800 */
[----:B------:R-:W-:Y:S01]  /*2060*/  FFMA R11, R11, UR19, -R39 ;  /* 0x000000130b0b7c23 */ /* 0x000fe20008000827 */
[----:B-1----:R-:W-:-:S06]  /*2070*/  FADD R27, R4, R5 ;  /* 0x00000005041b7221 */ /* 0x002fcc0000000000 */
[----:B------:R-:W1:Y:S01]  /*2080*/  MUFU.EX2 R8, R8 ;  /* 0x0000000800087308 */ /* 0x000e620000000800 */
[----:B------:R-:W-:Y:S01]  /*2090*/  FMUL R11, R11, 1.4426950216293334961 ;  /* 0x3fb8aa3b0b0b7820 */ /* 0x000fe20000400000 */
[----:B------:R-:W-:Y:S01]  /*20a0*/  FFMA R12, R12, UR19, -R39 ;  /* 0x000000130c0c7c23 */ /* 0x000fe20008000827 */
[----:B0-----:R-:W-:-:S05]  /*20b0*/  FADD R20, R6, R27 ;  /* 0x0000001b06147221 */ /* 0x001fca0000000000 */
[----:B------:R-:W0:Y:S01]  /*20c0*/  MUFU.EX2 R9, R9 ;  /* 0x0000000900097308 */ /* 0x000e220000000800 */
[----:B------:R-:W-:Y:S01]  /*20d0*/  FMUL R12, R12, 1.4426950216293334961 ;  /* 0x3fb8aa3b0c0c7820 */ /* 0x000fe20000400000 */
[----:B------:R-:W-:Y:S01]  /*20e0*/  FFMA R13, R13, UR19, -R39 ;  /* 0x000000130d0d7c23 */ /* 0x000fe20008000827 */
[----:B------:R-:W-:-:S05]  /*20f0*/  FADD R27, R7, R20 ;  /* 0x00000014071b7221 */ /* 0x000fca0000000000 */
[----:B------:R-:W0:Y:S01]  /*2100*/  MUFU.EX2 R10, R10 ;  /* 0x0000000a000a7308 */ /* 0x000e220000000800 */
[----:B------:R-:W-:Y:S01]  /*2110*/  FMUL R13, R13, 1.4426950216293334961 ;  /* 0x3fb8aa3b0d0d7820 */ /* 0x000fe20000400000 */
[----:B------:R-:W-:Y:S01]  /*2120*/  FFMA R14, R14, UR19, -R39 ;  /* 0x000000130e0e7c23 */ /* 0x000fe20008000827 */
[----:B-1----:R-:W-:-:S05]  /*2130*/  FADD R20, R8, R27 ;  /* 0x0000001b08147221 */ /* 0x002fca0000000000 */
        /* <DEDUP_REMOVED lines=17> */
[----:B------:R-:W-:Y:S01]  /*2250*/  FFMA R19, R19, UR19, -R39 ;  /* 0x0000001313137c23 */ /* 0x000fe20008000827 */
[----:B------:R-:W-:Y:S01]  /*2260*/  FMUL R18, R18, 1.4426950216293334961 ;  /* 0x3fb8aa3b12127820 */ /* 0x000fe20000400000 */
[----:B------:R-:W-:-:S05]  /*2270*/  LOP3.LUT R36, R36, 0x1f0, RZ, 0xc0, !PT ;  /* 0x000001f024247812 */ /* 0x000fca00078ec0ff */
[----:B------:R-:W0:Y:S01]  /*2280*/  MUFU.EX2 R16, R16 ;  /* 0x0000001000107308 */ /* 0x000e220000000800 */
[----:B------:R-:W-:Y:S01]  /*2290*/  FADD R27, R13, R20 ;  /* 0x000000140d1b7221 */ /* 0x000fe20000000000 */
[----:B------:R-:W-:Y:S01]  /*22a0*/  FMUL R19, R19, 1.4426950216293334961 ;  /* 0x3fb8aa3b13137820 */ /* 0x000fe20000400000 */
[----:B------:R0:W2:Y:S05]  /*22b0*/  LDSM.16.M88 R60, [R36+UR12+0x4000] ;  /* 0x0040000c243c783b */ /* 0x0000aa0008000000 */
[----:B------:R-:W0:Y:S01]  /*22c0*/  MUFU.EX2 R17, R17 ;  /* 0x0000001100117308 */ /* 0x000e220000000800 */
[----:B------:R-:W-:Y:S01]  /*22d0*/  BAR.SYNC.DEFER_BLOCKING 0x0 ;  /* 0x0000000000007b1d */ /* 0x000fe20000010000 */
[----:B-1----:R-:W-:-:S06]  /*22e0*/  FADD R20, R14, R27 ;  /* 0x0000001b0e147221 */ /* 0x002fcc0000000000 */
[----:B------:R-:W1:Y:S01]  /*22f0*/  MUFU.EX2 R18, R18 ;  /* 0x0000001200127308 */ /* 0x000e620000000800 */
[----:B0-----:R-:W-:-:S07]  /*2300*/  FADD R27, R15, R20 ;  /* 0x000000140f1b7221 */ /* 0x001fce0000000000 */
[----:B------:R-:W0:Y:S01]  /*2310*/  MUFU.EX2 R19, R19 ;  /* 0x0000001300137308 */ /* 0x000e220000000800 */
[----:B------:R-:W-:Y:S01]  /*2320*/  FADD R20, R16, R27 ;  /* 0x0000001b10147221 */ /* 0x000fe20000000000 */
[----:B------:R-:W-:-:S03]  /*2330*/  F2FP.F16.F32.PACK_AB R4, R5, R4 ;  /* 0x000000040504723e */ /* 0x000fc600000000ff */
[----:B------:R-:W-:Y:S01]  /*2340*/  FADD R27, R17, R20 ;  /* 0x00000014111b7221 */ /* 0x000fe20000000000 */
[----:B------:R-:W-:Y:S02]  /*2350*/  F2FP.F16.F32.PACK_AB R5, R7, R6 ;  /* 0x000000060705723e */ /* 0x000fe400000000ff */
[----:B------:R-:W-:Y:S01]  /*2360*/  F2FP.F16.F32.PACK_AB R7, R11, R10 ;  /* 0x0000000a0b07723e */ /* 0x000fe200000000ff */
[----:B-1----:R-:W-:Y:S01]  /*2370*/  FADD R10, R18, R27 ;  /* 0x0000001b120a7221 */ /* 0x002fe20000000000 */
[----:B------:R-:W-:-:S04]  /*2380*/  UIADD3 UR23, UPT, UPT, UR13, 0x60, URZ ;  /* 0x000000600d177890 */ /* 0x000fc8000fffe0ff */
[----:B------:R-:W-:Y:S01]  /*2390*/  UIADD3 UR18, UPT, UPT, UR18, UR23, URZ ;  /* 0x0000001712127290 */ /* 0x000fe2000fffe0ff */
[----:B0-----:R-:W-:Y:S01]  /*23a0*/  FADD R68, R19, R10 ;  /* 0x0000000a13447221 */ /* 0x001fe20000000000 */
[----:B------:R-:W-:Y:S02]  /*23b0*/  UIADD3 UR22, UPT, UPT, UR22, -0x20, URZ ;  /* 0xffffffe016167890 */ /* 0x000fe4000fffe0ff */
[----:B------:R-:W-:Y:S01]  /*23c0*/  ULEA UR26, UR26, UR18, 0x12 ;  /* 0x000000121a1a7291 */ /* 0x000fe2000f8e90ff */
[----:B------:R-:W-:Y:S02]  /*23d0*/  F2FP.F16.F32.PACK_AB R6, R9, R8 ;  /* 0x000000080906723e */ /* 0x000fe400000000ff */
[----:B------:R-:W-:Y:S02]  /*23e0*/  F2FP.F16.F32.PACK_AB R8, R13, R12 ;  /* 0x0000000c0d08723e */ /* 0x000fe400000000ff */
[----:B------:R-:W-:Y:S02]  /*23f0*/  F2FP.F16.F32.PACK_AB R9, R15, R14 ;  /* 0x0000000e0f09723e */ /* 0x000fe400000000ff */
[----:B------:R-:W-:-:S02]  /*2400*/  F2FP.F16.F32.PACK_AB R10, R17, R16 ;  /* 0x00000010110a723e */ /* 0x000fc400000000ff */
[----:B------:R-:W-:Y:S01]  /*2410*/  F2FP.F16.F32.PACK_AB R11, R19, R18 ;  /* 0x00000012130b723e */ /* 0x000fe200000000ff */
[----:B--2---:R0:W-:Y:S04]  /*2420*/  STS.U16 [R38+UR12+0x4800], R71 ;  /* 0x0048004726007988 */ /* 0x0041e8000800040c */
[----:B---3--:R0:W-:Y:S04]  /*2430*/  STS.U16 [R38+UR12+0x4000], R29 ;  /* 0x0040001d26007988 */ /* 0x0081e8000800040c */
[----:B----4-:R0:W-:Y:S04]  /*2440*/  STS.U16 [R38+UR12+0x4200], R31 ;  /* 0x0042001f26007988 */ /* 0x0101e8000800040c */
[----:B-----5:R0:W-:Y:S04]  /*2450*/  STS.U16 [R38+UR12+0x4400], R33 ;  /* 0x0044002126007988 */ /* 0x0201e8000800040c */
[----:B------:R0:W-:Y:S04]  /*2460*/  STS.U16 [R38+UR12+0x4600], R35 ;  /* 0x0046002326007988 */ /* 0x0001e8000800040c */
[----:B------:R0:W-:Y:S04]  /*2470*/  STS.U16 [R38+UR12+0x4a00], R21 ;  /* 0x004a001526007988 */ /* 0x0001e8000800040c */
[----:B------:R0:W-:Y:S04]  /*2480*/  STS.U16 [R38+UR12+0x4c00], R23 ;  /* 0x004c001726007988 */ /* 0x0001e8000800040c */
[----:B------:R0:W-:Y:S04]  /*2490*/  STS.U16 [R38+UR12+0x4e00], R25 ;  /* 0x004e001926007988 */ /* 0x0001e8000800040c */
[----:B------:R0:W1:Y:S01]  /*24a0*/  SHFL.BFLY PT, R71, R68, 0x10, 0x1f ;  /* 0x0e001f0044477f89 */ /* 0x00006200000e0000 */
[----:B------:R-:W-:Y:S05]  /*24b0*/  @!P2 BRA `(.L_x_9) ;  /* 0x000000000008a947 */ /* 0x000fea0003800000 */
[----:B------:R2:W-:Y:S01]  /*24c0*/  STTM.16dp32bit_t0_t15.x8 tmem[UR26], R4 ;  /* 0x00000004000079ed */ /* 0x0005e2000898001a */
[----:B------:R2:W-:Y:S02]  /*24d0*/  STTM.16dp32bit_t16_t31.x8 tmem[UR26+0x8], R4 ;  /* 0x00000804000079ed */ /* 0x0005e400089a001a */
.L_x_9:
[----:B------:R-:W3:Y:S02]  /*24e0*/  FENCE.VIEW.ASYNC.T ;  /* 0x00000000000073c6 */ /* 0x000ee40000000200 */
[----:B---3--:R-:W-:Y:S06]  /*24f0*/  BAR.SYNC.DEFER_BLOCKING 0x0 ;  /* 0x0000000000007b1d */ /* 0x008fec0000010000 */
[----:B0-2---:R-:W0:Y:S01]  /*2500*/  LDTM.x32 R4, tmem[UR14] ;  /* 0x0000000e000479ee */ /* 0x005e2200082c0000 */
[----:B------:R-:W-:Y:S01]  /*2510*/  NOP ;  /* 0x0000000000007918 */ /* 0x000fe20000000000 */
[----:B------:R-:W-:Y:S05]  /*2520*/  @!P2 BRA `(.L_x_10) ;  /* 0x000000000084a947 */ /* 0x000fea0003800000 */
[C---:B0-----:R-:W-:Y:S01]  /*2530*/  FMUL R4, R60.reuse, R4 ;  /* 0x000000043c047220 */ /* 0x041fe20000400000 */
[C---:B------:R-:W-:Y:S01]  /*2540*/  FMUL R5, R60.reuse, R5 ;  /* 0x000000053c057220 */ /* 0x040fe20000400000 */
        /* <DEDUP_REMOVED lines=29> */
[----:B------:R-:W-:-:S04]  /*2720*/  FMUL R35, R60, R35 ;  /* 0x000000233c237220 */ /* 0x000fc80000400000 */
[----:B------:R2:W-:Y:S03]  /*2730*/  STTM.x32 tmem[UR14], R4 ;  /* 0x00000004000079ed */ /* 0x0005e600082c000e */
.L_x_10:
[----:B0-----:R-:W0:Y:S02]  /*2740*/  FENCE.VIEW.ASYNC.T ;  /* 0x00000000000073c6 */ /* 0x001e240000000200 */
[----:B0-----:R-:W-:Y:S01]  /*2750*/  BAR.SYNC.DEFER_BLOCKING 0x0 ;  /* 0x0000000000007b1d */ /* 0x001fe20000010000 */
[----:B-1----:R-:W-:Y:S01]  /*2760*/  FADD R68, R68, R71 ;  /* 0x0000004744447221 */ /* 0x002fe20000000000 */
[----:B------:R-:W-:-:S03]  /*2770*/  UISETP.GE.AND UP1, UPT, UR22, 0x1, UPT ;  /* 0x000000011600788c */ /* 0x000fc6000bf26270 */
[----:B------:R-:W-:Y:S01]  /*2780*/  FADD R68, R69, R68 ;  /* 0x0000004445447221 */ /* 0x000fe20000000000 */
[----:B------:R0:W-:Y:S06]  /*2790*/  MEMBAR.ALL.CTA ;  /* 0x0000000000007992 */ /* 0x0001ec0000008000 */
[----:B0-----:R-:W0:Y:S02]  /*27a0*/  FENCE.VIEW.ASYNC.S ;  /* 0x00000000000073c6 */ /* 0x001e240000000000 */
[----:B0-----:R-:W-:Y:S06]  /*27b0*/  BAR.SYNC.DEFER_BLOCKING 0x0 ;  /* 0x0000000000007b1d */ /* 0x001fec0000010000 */
[----:B------:R-:W-:Y:S05]  /*27c0*/  @!P3 BRA `(.L_x_11) ;  /* 0x000000000050b947 */ /* 0x000fea0003800000 */
[----:B------:R-:W-:Y:S01]  /*27d0*/  UIADD3 UR4, UPT, UPT, UR12, 0x4000, URZ ;  /* 0x000040000c047890 */ /* 0x000fe2000fffe0ff */
[----:B------:R-:W-:Y:S01]  /*27e0*/  UMOV UR18, 0xfffffffe ;  /* 0xfffffffe00127882 */ /* 0x000fe20000000000 */
[----:B------:R-:W-:Y:S02]  /*27f0*/  UMOV UR19, 0x7fffbfdf ;  /* 0x7fffbfdf00137882 */ /* 0x000fe40000000000 */
[----:B------:R-:W-:Y:S01]  /*2800*/  USHF.R.U32.HI UR4, URZ, 0x4, UR4 ;  /* 0x00000004ff047899 */ /* 0x000fe20008011604 */
[----:B------:R-:W-:Y:S01]  /*2810*/  UMOV UR7, URZ ;  /* 0x000000ff00077c82 */ /* 0x000fe20008000000 */
[----:B------:R-:W-:Y:S02]  /*2820*/  UIADD3 UR10, UPT, UPT, UR13, 0x68, URZ ;  /* 0x000000680d0a7890 */ /* 0x000fe4000fffe0ff */
[----:B------:R-:W-:Y:S01]  /*2830*/  USGXT.U32 UR6, UR4, 0xe ;  /* 0x0000000e0406789a */ /* 0x000fe20008000000 */
[----:B------:R-:W-:Y:S01]  /*2840*/  UMOV UR24, 0x0 ;  /* 0x0000000000187882 */ /* 0x000fe20000000000 */
[----:B------:R-:W-:-:S02]  /*2850*/  UMOV UR25, 0x8100010 ;  /* 0x0810001000197882 */ /* 0x000fc40000000000 */
[----:B------:R-:W-:Y:S01]  /*2860*/  UIADD3.64 UR18, UPT, UPT, UR6, -UR18, URZ ;  /* 0x8000001206127297 */ /* 0x000fe2000fffe0ff */
[----:B------:R-:W-:Y:S01]  /*2870*/  UMOV UR4, UR17 ;  /* 0x0000001100047c82 */ /* 0x000fe20008000000 */
[----:B------:R-:W-:Y:S01]  /*2880*/  UMOV UR5, URZ ;  /* 0x000000ff00057c82 */ /* 0x000fe20008000000 */
[----:B------:R-:W-:Y:S01]  /*2890*/  UMOV UR7, 0x80004020 ;  /* 0x8000402000077882 */ /* 0x000fe20000000000 */
[----:B------:R-:W-:Y:S01]  /*28a0*/  UMOV UR28, 0x0 ;  /* 0x00000000001c7882 */ /* 0x000fe20000000000 */
[----:B------:R-:W-:Y:S01]  /*28b0*/  UMOV UR29, 0x8100010 ;  /* 0x08100010001d7882 */ /* 0x000fe20000000000 */
[----:B------:R-:W-:Y:S01]  /*28c0*/  UMOV UR4, UR4 ;  /* 0x0000000400047c82 */ /* 0x000fe20008000000 */
[----:B------:R0:W-:Y:S02]  /*28d0*/  UTCHMMA tmem[UR23], gdesc[UR6], tmem[UR13], tmem[UR24], idesc[UR25], UPT ;  /* 0x00ff1806170079ea */ /* 0x0001e4000b80000d */
[----:B------:R0:W-:Y:S01]  /*28e0*/  UTCHMMA tmem[UR10], gdesc[UR18], tmem[UR13], tmem[UR28], idesc[UR29], UPT ;  /* 0x00ff1c120a0079ea */ /* 0x0001e2000b80000d */
[----:B------:R0:W-:Y:S01]  /*28f0*/  UTCBAR [UR4], URZ ;  /* 0x000000ff040073e9 */ /* 0x0001e200080000ff */
[----:B------:R-:W-:Y:S01]  /*2900*/  NOP ;  /* 0x0000000000007918 */ /* 0x000fe20000000000 */
.L_x_11:
[----:B------:R-:W-:Y:S01]  /*2910*/  FSEL R39, R39, -INF , P2 ;  /* 0xff80000027277808 */ /* 0x000fe20001000000 */
[----:B0-----:R-:W-:Y:S01]  /*2920*/  UMOV UR6, URZ ;  /* 0x000000ff00067c82 */ /* 0x001fe20008000000 */
[----:B------:R-:W-:Y:S01]  /*2930*/  FSEL R60, R68, 1, P2 ;  /* 0x3f800000443c7808 */ /* 0x000fe20001000000 */
[----:B------:R-:W-:Y:S06]  /*2940*/  BRA.U !UP1, `(.L_x_12) ;  /* 0x0000001109c07547 */ /* 0x000fec000b800000 */
[----:B------:R-:W-:Y:S01]  /*2950*/  USHF.R.U32.HI UR20, URZ, 0x4, UR12 ;  /* 0x00000004ff147899 */ /* 0x000fe2000801160c */
[----:B------:R-:W-:Y:S01]  /*2960*/  IMAD.SHL.U32 R61, R61, 0x20, RZ ;  /* 0x000000203d3d7824 */ /* 0x000fe200078e00ff */
[----:B------:R-:W-:Y:S01]  /*2970*/  USHF.R.U32.HI UR38, URZ, 0x4, UR8 ;  /* 0x00000004ff267899 */ /* 0x000fe20008011608 */
[----:B--2---:R-:W-:Y:S01]  /*2980*/  MOV R22, R39 ;  /* 0x0000002700167202 */ /* 0x004fe20000000f00 */
[----:B------:R-:W-:Y:S01]  /*2990*/  USGXT.U32 UR20, UR20, 0xe ;  /* 0x0000000e1414789a */ /* 0x000fe20008000000 */
[----:B------:R-:W-:Y:S01]  /*29a0*/  IMAD.MOV.U32 R20, RZ, RZ, RZ ;  /* 0x000000ffff147224 */ /* 0x000fe200078e00ff */
[----:B------:R-:W-:Y:S01]  /*29b0*/  UIADD3 UR4, UPT, UPT, UR12, 0x6000, URZ ;  /* 0x000060000c047890 */ /* 0x000fe2000fffe0ff */
[----:B------:R-:W-:Y:S01]  /*29c0*/  MOV R69, R61 ;  /* 0x0000003d00457202 */ /* 0x000fe20000000f00 */
[----:B------:R-:W-:Y:S02]  /*29d0*/  USGXT.U32 UR38, UR38, 0xe ;  /* 0x0000000e2626789a */ /* 0x000fe40008000000 */
[----:B------:R-:W-:-:S02]  /*29e0*/  ULOP3.LUT UR48, UR20, 0x2000000, URZ, 0xfc, !UPT ;  /* 0x0200000014307892 */ /* 0x000fc4000f8efcff */
[----:B------:R-:W-:Y:S02]  /*29f0*/  USHF.L.U32 UR27, UR11, 0x5, URZ ;  /* 0x000000050b1b7899 */ /* 0x000fe400080006ff */
[----:B------:R-:W-:Y:S02]  /*2a00*/  UIADD3 UR20, UP3, UPT, UR20, 0x2000080, URZ ;  /* 0x0200008014147890 */ /* 0x000fe4000ff7e0ff */
[----:B------:R-:W-:Y:S02]  /*2a10*/  USHF.R.U32.HI UR4, URZ, 0x4, UR4 ;  /* 0x00000004ff047899 */ /* 0x000fe40008011604 */
[----:B------:R-:W-:Y:S01]  /*2a20*/  UIADD3 UR18, UP2, UPT, UR38, 0x2, URZ ;  /* 0x0000000226127890 */ /* 0x000fe2000ff5e0ff */
[----:B------:R-:W-:Y:S01]  /*2a30*/  IMAD.U32 R71, RZ, RZ, UR27 ;  /* 0x0000001bff477e24 */ /* 0x000fe2000f8e00ff */
[----:B------:R-:W-:Y:S01]  /*2a40*/  UMOV UR6, URZ ;  /* 0x000000ff00067c82 */ /* 0x000fe20008000000 */
[----:B------:R-:W-:Y:S01]  /*2a50*/  UMOV UR5, URZ ;  /* 0x000000ff00057c82 */ /* 0x000fe20008000000 */
[----:B------:R-:W-:-:S02]  /*2a60*/  UISETP.NE.U32.AND UP1, UPT, UR21, URZ, UPT ;  /* 0x000000ff1500728c */ /* 0x000fc4000bf25070 */
[----:B------:R-:W-:Y:S02]  /*2a70*/  UIADD3.X UR21, UPT, UPT, UR6, 0x40004040, URZ, UP3, !UPT ;  /* 0x4000404006157890 */ /* 0x000fe40009ffe4ff */
[----:B------:R-:W-:Y:S02]  /*2a80*/  USGXT.U32 UR4, UR4, 0xe ;  /* 0x0000000e0404789a */ /* 0x000fe40008000000 */
[----:B------:R-:W-:Y:S02]  /*2a90*/  UIADD3 UR42, UP3, UPT, UR20, 0x80, URZ ;  /* 0x00000080142a7890 */ /* 0x000fe4000ff7e0ff */
[----:B------:R-:W-:Y:S02]  /*2aa0*/  UIADD3 UR40, UP4, UPT, UR20, 0x100, URZ ;  /* 0x0000010014287890 */ /* 0x000fe4000ff9e0ff */
[----:B------:R-:W-:Y:S01]  /*2ab0*/  UIADD3.X UR19, UPT, UPT, UR5, 0x40004040, URZ, UP2, !UPT ;  /* 0x4000404005137890 */ /* 0x000fe200097fe4ff */
[----:B------:R-:W-:Y:S01]  /*2ac0*/  UMOV UR24, 0xfffffffe ;  /* 0xfffffffe00187882 */ /* 0x000fe20000000000 */
[----:B------:R-:W-:Y:S01]  /*2ad0*/  UMOV UR25, 0x7fffbfdf ;  /* 0x7fffbfdf00197882 */ /* 0x000fe20000000000 */
[----:B------:R-:W0:Y:S01]  /*2ae0*/  LDCU UR49, c[0x0][0x3a8] ;  /* 0x00007500ff3177ac */ /* 0x000e220008000800 */
[----:B------:R-:W-:-:S02]  /*2af0*/  UIADD3.X UR43, UPT, UPT, UR21, URZ, URZ, UP3, !UPT ;  /* 0x000000ff152b7290 */ /* 0x000fc40009ffe4ff */
[----:B------:R-:W-:Y:S02]  /*2b00*/  UIADD3.X UR41, UPT, UPT, UR21, URZ, URZ, UP4, !UPT ;  /* 0x000000ff15297290 */ /* 0x000fe4000a7fe4ff */
[----:B------:R-:W-:Y:S02]  /*2b10*/  UIADD3.64 UR24, UPT, UPT, UR4, -UR24, URZ ;  /* 0x8000001804187297 */ /* 0x000fe4000fffe0ff */
[----:B------:R-:W-:Y:S02]  /*2b20*/  UIADD3.64 UR44, UPT, UPT, UR18, 0x2, URZ ;  /* 0x00000002122c7897 */ /* 0x000fe4000fffe0ff */
[----:B------:R-:W-:Y:S01]  /*2b30*/  UIADD3.64 UR46, UPT, UPT, UR18, 0x4, URZ ;  /* 0x00000004122e7897 */ /* 0x000fe2000fffe0ff */
[----:B------:R-:W-:Y:S01]  /*2b40*/  UMOV UR39, 0x1 ;  /* 0x0000000100277882 */ /* 0x000fe20000000000 */
[----:B------:R-:W-:Y:S01]  /*2b50*/  UMOV UR7, URZ ;  /* 0x000000ff00077c82 */ /* 0x000fe20008000000 */
[----:B------:R-:W-:-:S09]  /*2b60*/  UMOV UR8, URZ ;  /* 0x000000ff00087c82 */ /* 0x000fd20008000000 */
.L_x_17:
[----:B------:R-:W-:-:S04]  /*2b70*/  IMAD.WIDE R4, R69, 0x2, R76 ;  /* 0x0000000245047825 */ /* 0x000fc800078e024c */
[C---:B------:R-:W-:Y:S02]  /*2b80*/  IMAD.WIDE R8, R69.reuse, 0x2, R72 ;  /* 0x0000000245087825 */ /* 0x040fe400078e0248 */
[----:B------:R-:W2:Y:S02]  /*2b90*/  LDG.E.U16 R5, desc[UR30][R4.64] ;  /* 0x0000001e04057981 */ /* 0x000ea4000c1e1500 */
[C---:B------:R-:W-:Y:S02]  /*2ba0*/  IMAD.WIDE R12, R69.reuse, 0x2, R64 ;  /* 0x00000002450c7825 */ /* 0x040fe400078e0240 */
[----:B------:R-:W3:Y:S02]  /*2bb0*/  LDG.E.U16 R9, desc[UR30][R8.64] ;  /* 0x0000001e08097981 */ /* 0x000ee4000c1e1500 */
[C---:B------:R-:W-:Y:S02]  /*2bc0*/  IMAD.WIDE R16, R69.reuse, 0x2, R58 ;  /* 0x0000000245107825 */ /* 0x040fe400078e023a */
[----:B------:R-:W4:Y:S02]  /*2bd0*/  LDG.E.U16 R13, desc[UR30][R12.64] ;  /* 0x0000001e0c0d7981 */ /* 0x000f24000c1e1500 */
[----:B------:R-:W-:-:S02]  /*2be0*/  IMAD.WIDE R6, R69, 0x2, R74 ;  /* 0x0000000245067825 */ /* 0x000fc400078e024a */
[----:B------:R-:W5:Y:S02]  /*2bf0*/  LDG.E.U16 R17, desc[UR30][R16.64] ;  /* 0x0000001e10117981 */ /* 0x000f64000c1e1500 */
[C---:B------:R-:W-:Y:S02]  /*2c00*/  IMAD.WIDE R10, R69.reuse, 0x2, R66 ;  /* 0x00000002450a7825 */ /* 0x040fe400078e0242 */
[----:B------:R-:W5:Y:S02]  /*2c10*/  LDG.E.U16 R6, desc[UR30][R6.64] ;  /* 0x0000001e06067981 */ /* 0x000f64000c1e1500 */
[C---:B------:R-:W-:Y:S02]  /*2c20*/  IMAD.WIDE R14, R69.reuse, 0x2, R62 ;  /* 0x00000002450e7825 */ /* 0x040fe400078e023e */
[----:B------:R-:W5:Y:S02]  /*2c30*/  LDG.E.U16 R10, desc[UR30][R10.64] ;  /* 0x0000001e0a0a7981 */ /* 0x000f64000c1e1500 */
[----:B------:R-:W-:-:S02]  /*2c40*/  IMAD.WIDE R18, R69, 0x2, R56 ;  /* 0x0000000245127825 */ /* 0x000fc400078e0238 */
[----:B------:R-:W5:Y:S04]  /*2c50*/  LDG.E.U16 R14, desc[UR30][R14.64] ;  /* 0x0000001e0e0e7981 */ /* 0x000f68000c1e1500 */
[----:B------:R-:W5:Y:S01]  /*2c60*/  LDG.E.U16 R18, desc[UR30][R18.64] ;  /* 0x0000001e12127981 */ /* 0x000f62000c1e1500 */
[----:B------:R-:W-:Y:S02]  /*2c70*/  UMOV UR10, 0x1 ;  /* 0x00000001000a7882 */ /* 0x000fe40000000000 */
[----:B------:R-:W-:-:S04]  /*2c80*/  @!UP0 UIADD3 UR10, UPT, UPT, -UR10, 0x100000, URZ ;  /* 0x001000000a0a8890 */ /* 0x000fc8000fffe1ff */
[----:B------:R-:W-:Y:S02]  /*2c90*/  @!UP0 USHF.L.U32 UR11, UR10, 0xb, URZ ;  /* 0x0000000b0a0b8899 */ /* 0x000fe400080006ff */
[----:B------:R-:W-:Y:S01]  /*2ca0*/  @!UP0 USHF.L.U32 UR10, UR10, 0x1, URZ ;  /* 0x000000010a0a8899 */ /* 0x000fe200080006ff */
[----:B------:R-:W-:Y:S01]  /*2cb0*/  VOTEU.ALL UP2, P1 ;  /* 0x0000000000ff7886 */ /* 0x000fe20000840000 */
[----:B--2---:R1:W-:Y:S04]  /*2cc0*/  STS.U16 [R38+UR12+0x5000], R5 ;  /* 0x0050000526007988 */ /* 0x0043e8000800040c */
[----:B---3--:R1:W-:Y:S04]  /*2cd0*/  STS.U16 [R38+UR12+0x5400], R9 ;  /* 0x0054000926007988 */ /* 0x0083e8000800040c */
[----:B----4-:R1:W-:Y:S04]  /*2ce0*/  STS.U16 [R38+UR12+0x5800], R13 ;  /* 0x0058000d26007988 */ /* 0x0103e8000800040c */
[----:B-----5:R1:W-:Y:S04]  /*2cf0*/  STS.U16 [R38+UR12+0x5c00], R17 ;  /* 0x005c001126007988 */ /* 0x0203e8000800040c */
[----:B------:R1:W-:Y:S04]  /*2d00*/  STS.U16 [R37+UR12+0x5200], R6 ;  /* 0x0052000625007988 */ /* 0x0003e8000800040c */
[----:B------:R1:W-:Y:S04]  /*2d10*/  STS.U16 [R37+UR12+0x5600], R10 ;  /* 0x0056000a25007988 */ /* 0x0003e8000800040c */
[----:B------:R1:W-:Y:S04]  /*2d20*/  STS.U16 [R37+UR12+0x5a00], R14 ;  /* 0x005a000e25007988 */ /* 0x0003e8000800040c */
[----:B------:R1:W-:Y:S01]  /*2d30*/  STS.U16 [R37+UR12+0x5e00], R18 ;  /* 0x005e001225007988 */ /* 0x0003e2000800040c */
[----:B------:R2:W-:Y:S06]  /*2d40*/  MEMBAR.ALL.CTA ;  /* 0x0000000000007992 */ /* 0x0005ec0000008000 */
[----:B--2---:R-:W-:Y:S04]  /*2d50*/  FENCE.VIEW.ASYNC.S ;  /* 0x00000000000073c6 */ /* 0x004fe80000000000 */
[----:B------:R-:W2:Y:S02]  /*2d60*/  FENCE.VIEW.ASYNC.S ;  /* 0x00000000000073c6 */ /* 0x000ea40000000000 */
[----:B--2---:R1:W2:Y:S02]  /*2d70*/  @!UP2 SYNCS.EXCH.64 URZ, [UR12+0x7010], UR10 ;  /* 0x0070100a0cffa5b2 */ /* 0x0042a40008000100 */
[----:B--2---:R-:W-:Y:S06]  /*2d80*/  BAR.SYNC.DEFER_BLOCKING 0x0 ;  /* 0x0000000000007b1d */ /* 0x004fec0000010000 */
[----:B-1----:R-:W-:Y:S05]  /*2d90*/  BRA.U UP1, `(.L_x_13) ;  /* 0x0000000101547547 */ /* 0x002fea000b800000 */
[----:B------:R-:W-:Y:S01]  /*2da0*/  UIADD3 UR10, UPT, UPT, UR12, 0x7010, URZ ;  /* 0x000070100c0a7890 */ /* 0x000fe2000fffe0ff */
[----:B------:R-:W-:Y:S01]  /*2db0*/  UMOV UR32, UR48 ;  /* 0x0000003000207c82 */ /* 0x000fe20008000000 */
[----:B------:R-:W-:Y:S01]  /*2dc0*/  UMOV UR33, 0x40004040 ;  /* 0x4000404000217882 */ /* 0x000fe20000000000 */
[----:B------:R-:W-:Y:S01]  /*2dd0*/  UMOV UR28, UR38 ;  /* 0x00000026001c7c82 */ /* 0x000fe20008000000 */
[----:B------:R-:W-:Y:S01]  /*2de0*/  UMOV UR29, 0x40004040 ;  /* 0x40004040001d7882 */ /* 0x000fe20000000000 */
[----:B------:R-:W-:Y:S01]  /*2df0*/  UMOV UR34, 0x0 ;  /* 0x0000000000227882 */ /* 0x000fe20000000000 */
[----:B------:R-:W-:Y:S01]  /*2e00*/  UMOV UR35, 0x8088010 ;  /* 0x0808801000237882 */ /* 0x000fe20000000000 */
[----:B------:R-:W-:Y:S01]  /*2e10*/  UMOV UR36, 0x0 ;  /* 0x0000000000247882 */ /* 0x000fe20000000000 */
[----:B------:R-:W-:Y:S01]  /*2e20*/  UMOV UR37, 0x8088010 ;  /* 0x0808801000257882 */ /* 0x000fe20000000000 */
[----:B------:R-:W-:Y:S01]  /*2e30*/  UMOV UR50, 0x0 ;  /* 0x0000000000327882 */ /* 0x000fe20000000000 */
[----:B------:R-:W-:Y:S01]  /*2e40*/  UMOV UR51, 0x8088010 ;  /* 0x0808801000337882 */ /* 0x000fe20000000000 */
[----:B------:R1:W-:Y:S01]  /*2e50*/  UTCHMMA gdesc[UR32], gdesc[UR28], tmem[UR15], tmem[UR34], idesc[UR35], !UPT ;  /* 0x00ff221c200075ea */ /* 0x0003e2000f80000f */
[----:B------:R-:W-:Y:S01]  /*2e60*/  UMOV UR11, URZ ;  /* 0x000000ff000b7c82 */ /* 0x000fe20008000000 */
        /* <DEDUP_REMOVED lines=8> */
.L_x_13:
[----:B------:R-:W2:Y:S02]  /*2ef0*/  SYNCS.PHASECHK.TRANS64.TRYWAIT P2, [UR12+0x7010], RZ ;  /* 0x007010ffff0075a7 */ /* 0x000ea4000804110c */
[----:B--2---:R-:W-:Y:S05]  /*2f00*/  @!P2 BRA `(.L_x_14) ;  /* 0x00000024008ca947 */ /* 0x004fea0003800000 */
.L_x_23:
[----:B------:R-:W-:Y:S06]  /*2f10*/  BAR.SYNC.DEFER_BLOCKING 0x0 ;  /* 0x0000000000007b1d */ /* 0x000fec0000010000 */
[----:B------:R-:W-:Y:S01]  /*2f20*/  LDTM.16dp32bit_t0_t15.x16 R4, tmem[UR16] ;  /* 0x00000010000479ee */ /* 0x000fe20008a00000 */
[----:B------:R-:W2:Y:S01]  /*2f30*/  LDTM.16dp32bit_t16_t31.x16 R4, tmem[UR16+0x10] ;  /* 0x00001010000479ee */ /* 0x000ea20008a20000 */
[----:B------:R-:W3:Y:S01]  /*2f40*/  @!P1 SYNCS.CCTL.IV [UR12+0x7010] ;  /* 0x00701000ff0099b1 */ /* 0x000ee2000800000c */
[----:B------:R-:W-:Y:S01]  /*2f50*/  NOP ;  /* 0x0000000000007918 */ /* 0x000fe20000000000 */
[----:B0-2---:R-:W-:Y:S01]  /*2f60*/  FMUL R21, R4, UR49 ;  /* 0x0000003104157c20 */ /* 0x005fe20008400000 */
[----:B------:R-:W-:Y:S01]  /*2f70*/  FMUL R24, R5, UR49 ;  /* 0x0000003105187c20 */ /* 0x000fe20008400000 */
[----:B------:R-:W-:Y:S01]  /*2f80*/  FMUL R23, R6, UR49 ;  /* 0x0000003106177c20 */ /* 0x000fe20008400000 */
[----:B------:R-:W-:Y:S01]  /*2f90*/  FMUL R25, R7, UR49 ;  /* 0x0000003107197c20 */ /* 0x000fe20008400000 */
[----:B------:R-:W-:-:S03]  /*2fa0*/  FMUL R26, R8, UR49 ;  /* 0x00000031081a7c20 */ /* 0x000fc60008400000 */
        /* <DEDUP_REMOVED lines=16> */
[----:B------:R-:W-:-:S03]  /*30b0*/  FMUL R23, R19, UR49 ;  /* 0x0000003113177c20 */ /* 0x000fc60008400000 */
[----:B------:R-:W-:-:S04]  /*30c0*/  FMNMX3 R24, R25, R21, R24, !PT ;  /* 0x0000001519187276 */ /* 0x000fc80007800018 */
[----:B------:R-:W-:-:S05]  /*30d0*/  FMNMX R23, R23, R24, !PT ;  /* 0x0000001817177209 */ /* 0x000fca0007800000 */
[----:B------:R-:W0:Y:S02]  /*30e0*/  SHFL.BFLY PT, R39, R23, 0x10, 0x1f ;  /* 0x0e001f0017277f89 */ /* 0x000e2400000e0000 */
[----:B0-----:R-:W-:-:S05]  /*30f0*/  FMNMX3 R39, R23, R39, R22, !PT ;  /* 0x0000002717277276 */ /* 0x001fca0007800016 */
[----:B------:R-:W-:Y:S01]  /*3100*/  FADD R21, -R39, R22 ;  /* 0x0000001627157221 */ /* 0x000fe20000000100 */
[--C-:B------:R-:W-:Y:S01]  /*3110*/  FFMA R4, R4, UR49, -R39.reuse ;  /* 0x0000003104047c23 */ /* 0x100fe20008000827 */
[--C-:B------:R-:W-:Y:S01]  /*3120*/  FFMA R5, R5, UR49, -R39.reuse ;  /* 0x0000003105057c23 */ /* 0x100fe20008000827 */
[--C-:B------:R-:W-:Y:S01]  /*3130*/  FFMA R6, R6, UR49, -R39.reuse ;  /* 0x0000003106067c23 */ /* 0x100fe20008000827 */
[----:B------:R-:W-:Y:S01]  /*3140*/  FMUL R21, R21, 1.4426950216293334961 ;  /* 0x3fb8aa3b15157820 */ /* 0x000fe20000400000 */
[----:B------:R-:W-:Y:S01]  /*3150*/  FMUL R4, R4, 1.4426950216293334961 ;  /* 0x3fb8aa3b04047820 */ /* 0x000fe20000400000 */
[----:B------:R-:W-:Y:S01]  /*3160*/  FMUL R5, R5, 1.4426950216293334961 ;  /* 0x3fb8aa3b05057820 */ /* 0x000fe20000400000 */
[----:B------:R-:W-:Y:S01]  /*3170*/  FMUL R6, R6, 1.4426950216293334961 ;  /* 0x3fb8aa3b06067820 */ /* 0x000fe20000400000 */
[----:B------:R-:W3:Y:S01]  /*3180*/  MUFU.EX2 R79, R21 ;  /* 0x00000015004f7308 */ /* 0x000ee20000000800 */
[--C-:B------:R-:W-:Y:S01]  /*3190*/  FFMA R7, R7, UR49, -R39.reuse ;  /* 0x0000003107077c23 */ /* 0x100fe20008000827 */
[--C-:B------:R-:W-:Y:S01]  /*31a0*/  FFMA R8, R8, UR49, -R39.reuse ;  /* 0x0000003108087c23 */ /* 0x100fe20008000827 */
[--C-:B------:R-:W-:Y:S01]  /*31b0*/  FFMA R9, R9, UR49, -R39.reuse ;  /* 0x0000003109097c23 */ /* 0x100fe20008000827 */
[--C-:B------:R-:W-:Y:S01]  /*31c0*/  FFMA R10, R10, UR49, -R39.reuse ;  /* 0x000000310a0a7c23 */ /* 0x100fe20008000827 */
[----:B------:R-:W-:Y:S01]  /*31d0*/  FMUL R7, R7, 1.4426950216293334961 ;  /* 0x3fb8aa3b07077820 */ /* 0x000fe20000400000 */
[----:B------:R-:W-:Y:S01]  /*31e0*/  FMUL R8, R8, 1.4426950216293334961 ;  /* 0x3fb8aa3b08087820 */ /* 0x000fe20000400000 */
[----:B------:R-:W-:Y:S01]  /*31f0*/  FMUL R9, R9, 1.4426950216293334961 ;  /* 0x3fb8aa3b09097820 */ /* 0x000fe20000400000 */
[----:B------:R-:W-:Y:S01]  /*3200*/  MUFU.EX2 R4, R4 ;  /* 0x0000000400047308 */ /* 0x000fe20000000800 */
[----:B------:R-:W-:Y:S01]  /*3210*/  FMUL R10, R10, 1.4426950216293334961 ;  /* 0x3fb8aa3b0a0a7820 */ /* 0x000fe20000400000 */
[--C-:B------:R-:W-:Y:S01]  /*3220*/  FFMA R11, R11, UR49, -R39.reuse ;  /* 0x000000310b0b7c23 */ /* 0x100fe20008000827 */
[--C-:B------:R-:W-:Y:S01]  /*3230*/  FFMA R12, R12, UR49, -R39.reuse ;  /* 0x000000310c0c7c23 */ /* 0x100fe20008000827 */
[--C-:B------:R-:W-:Y:S01]  /*3240*/  FFMA R14, R14, UR49, -R39.reuse ;  /* 0x000000310e0e7c23 */ /* 0x100fe20008000827 */
[--C-:B------:R-:W-:Y:S01]  /*3250*/  FFMA R13, R13, UR49, -R39.reuse ;  /* 0x000000310d0d7c23 */ /* 0x100fe20008000827 */
[----:B------:R-:W-:Y:S01]  /*3260*/  FMUL R11, R11, 1.4426950216293334961 ;  /* 0x3fb8aa3b0b0b7820 */ /* 0x000fe20000400000 */
[----:B------:R-:W-:Y:S01]  /*3270*/  FMUL R12, R12, 1.4426950216293334961 ;  /* 0x3fb8aa3b0c0c7820 */ /* 0x000fe20000400000 */
[----:B------:R-:W0:Y:S01]  /*3280*/  MUFU.EX2 R5, R5 ;  /* 0x0000000500057308 */ /* 0x000e220000000800 */
[----:B---3--:R2:W-:Y:S01]  /*3290*/  STSM.16.M88 [R2+0x5000], R79 ;  /* 0x0050004f02007844 */ /* 0x0085e20000000000 */
[----:B------:R-:W-:Y:S01]  /*32a0*/  FMUL R14, R14, 1.4426950216293334961 ;  /* 0x3fb8aa3b0e0e7820 */ /* 0x000fe20000400000 */
[--C-:B------:R-:W-:Y:S01]  /*32b0*/  FFMA R15, R15, UR49, -R39.reuse ;  /* 0x000000310f0f7c23 */ /* 0x100fe20008000827 */
[----:B------:R-:W-:Y:S01]  /*32c0*/  FMUL R13, R13, 1.4426950216293334961 ;  /* 0x3fb8aa3b0d0d7820 */ /* 0x000fe20000400000 */
[----:B------:R-:W-:Y:S01]  /*32d0*/  BAR.SYNC.DEFER_BLOCKING 0x0 ;  /* 0x0000000000007b1d */ /* 0x000fe20000010000 */
[--C-:B------:R-:W-:Y:S01]  /*32e0*/  FFMA R16, R16, UR49, -R39.reuse ;  /* 0x0000003110107c23 */ /* 0x100fe20008000827 */
[----:B------:R-:W-:Y:S01]  /*32f0*/  FMUL R15, R15, 1.4426950216293334961 ;  /* 0x3fb8aa3b0f0f7820 */ /* 0x000fe20000400000 */
[--C-:B------:R-:W-:Y:S01]  /*3300*/  FFMA R17, R17, UR49, -R39.reuse ;  /* 0x0000003111117c23 */ /* 0x100fe20008000827 */
[--C-:B------:R-:W-:Y:S01]  /*3310*/  FFMA R18, R18, UR49, -R39.reuse ;  /* 0x0000003112127c23 */ /* 0x100fe20008000827 */
[----:B------:R-:W-:Y:S01]  /*3320*/  FMUL R16, R16, 1.4426950216293334961 ;  /* 0x3fb8aa3b10107820 */ /* 0x000fe20000400000 */
[----:B------:R-:W3:Y:S01]  /*3330*/  MUFU.EX2 R6, R6 ;  /* 0x0000000600067308 */ /* 0x000ee20000000800 */
[----:B------:R-:W-:Y:S01]  /*3340*/  FMUL R17, R17, 1.4426950216293334961 ;  /* 0x3fb8aa3b11117820 */ /* 0x000fe20000400000 */
[----:B------:R-:W-:Y:S01]  /*3350*/  FMUL R18, R18, 1.4426950216293334961 ;  /* 0x3fb8aa3b12127820 */ /* 0x000fe20000400000 */
[----:B------:R-:W-:Y:S01]  /*3360*/  FFMA R19, R19, UR49, -R39 ;  /* 0x0000003113137c23 */ /* 0x000fe20008000827 */
[----:B0-----:R-:W-:-:S04]  /*3370*/  FADD R23, R4, R5 ;  /* 0x0000000504177221 */ /* 0x001fc80000000000 */
[----:B------:R-:W0:Y:S08]  /*3380*/  MUFU.EX2 R7, R7 ;  /* 0x0000000700077308 */ /* 0x000e300000000800 */
[----:B------:R-:W4:Y:S01]  /*3390*/  MUFU.EX2 R8, R8 ;  /* 0x0000000800087308 */ /* 0x000f220000000800 */
[----:B---3--:R-:W-:Y:S01]  /*33a0*/  FADD R22, R6, R23 ;  /* 0x0000001706167221 */ /* 0x008fe20000000000 */
[----:B------:R2:W3:Y:S06]  /*33b0*/  LDSM.16.M88 R68, [R36+UR12+0x5000] ;  /* 0x0050000c2444783b */ /* 0x0004ec0008000000 */
[----:B------:R-:W5:Y:S01]  /*33c0*/  MUFU.EX2 R9, R9 ;  /* 0x0000000900097308 */ /* 0x000f620000000800 */
[----:B0-----:R-:W-:Y:S01]  /*33d0*/  FADD R23, R7, R22 ;  /* 0x0000001607177221 */ /* 0x001fe20000000000 */
[----:B------:R-:W-:Y:S01]  /*33e0*/  SHF.L.U32 R22, R20, 0x1f, RZ ;  /* 0x0000001f14167819 */ /* 0x000fe200000006ff */
[----:B------:R-:W-:-:S03]  /*33f0*/  FMUL R20, R19, 1.4426950216293334961 ;  /* 0x3fb8aa3b13147820 */ /* 0x000fc60000400000 */
[----:B------:R-:W0:Y:S02]  /*3400*/  SYNCS.PHASECHK.TRANS64.TRYWAIT P2, [UR17], R22 ;  /* 0x00000016ff0075a7 */ /* 0x000e240008041111 */
[----:B------:R-:W1:Y:S08]  /*3410*/  MUFU.EX2 R10, R10 ;  /* 0x0000000a000a7308 */ /* 0x000e700000000800 */
[----:B------:R-:W0:Y:S08]  /*3420*/  MUFU.EX2 R11, R11 ;  /* 0x0000000b000b7308 */ /* 0x000e300000000800 */
[----:B------:R-:W0:Y:S08]  /*3430*/  MUFU.EX2 R12, R12 ;  /* 0x0000000c000c7308 */ /* 0x000e300000000800 */
[----:B------:R4:W-:Y:S08]  /*3440*/  MUFU.EX2 R31, R14 ;  /* 0x0000000e001f7308 */ /* 0x0009f00000000800 */
[----:B------:R-:W0:Y:S01]  /*3450*/  MUFU.EX2 R13, R13 ;  /* 0x0000000d000d7308 */ /* 0x000e220000000800 */
[----:B----4-:R-:W-:-:S07]  /*3460*/  FADD R14, R8, R23 ;  /* 0x00000017080e7221 */ /* 0x010fce0000000000 */
[----:B------:R5:W4:Y:S08]  /*3470*/  MUFU.EX2 R30, R15 ;  /* 0x0000000f001e7308 */ /* 0x000b300000000800 */
[----:B------:R-:W2:Y:S01]  /*3480*/  MUFU.EX2 R33, R16 ;  /* 0x0000001000217308 */ /* 0x000ea20000000800 */
[----:B-----5:R-:W-:-:S04]  /*3490*/  FADD R15, R9, R14 ;  /* 0x0000000e090f7221 */ /* 0x020fc80000000000 */
[----:B-1----:R-:W-:-:S03]  /*34a0*/  FADD R14, R10, R15 ;  /* 0x0000000f0a0e7221 */ /* 0x002fc60000000000 */
[----:B------:R1:W5:Y:S01]  /*34b0*/  MUFU.EX2 R32, R17 ;  /* 0x0000001100207308 */ /* 0x0003620000000800 */
[----:B0-----:R-:W-:-:S04]  /*34c0*/  FADD R15, R11, R14 ;  /* 0x0000000e0b0f7221 */ /* 0x001fc80000000000 */
[----:B------:R-:W-:-:S03]  /*34d0*/  FADD R14, R12, R15 ;  /* 0x0000000f0c0e7221 */ /* 0x000fc60000000000 */
[----:B------:R0:W3:Y:S01]  /*34e0*/  MUFU.EX2 R35, R18 ;  /* 0x0000001200237308 */ /* 0x0000e20000000800 */
[----:B------:R-:W-:Y:S01]  /*34f0*/  FADD R14, R13, R14 ;  /* 0x0000000e0d0e7221 */ /* 0x000fe20000000000 */
[----:B-1----:R-:W-:-:S04]  /*3500*/  IMAD.WIDE R16, R71, 0x2, R52 ;  /* 0x0000000247107825 */ /* 0x002fc800078e0234 */
[----:B------:R-:W-:Y:S02]  /*3510*/  FADD R14, R31, R14 ;  /* 0x0000000e1f0e7221 */ /* 0x000fe40000000000 */
[----:B------:R-:W1:Y:S02]  /*3520*/  MUFU.EX2 R34, R20 ;  /* 0x0000001400227308 */ /* 0x000e640000000800 */
[----:B----4-:R-:W-:Y:S01]  /*3530*/  FADD R14, R30, R14 ;  /* 0x0000000e1e0e7221 */ /* 0x010fe20000000000 */
[----:B0-----:R-:W-:-:S04]  /*3540*/  IMAD.WIDE R18, R71, 0x2, R50 ;  /* 0x0000000247127825 */ /* 0x001fc800078e0232 */
[----:B--2---:R-:W-:-:S04]  /*3550*/  FADD R14, R33, R14 ;  /* 0x0000000e210e7221 */ /* 0x004fc80000000000 */
[----:B-----5:R-:W-:-:S04]  /*3560*/  FADD R14, R32, R14 ;  /* 0x0000000e200e7221 */ /* 0x020fc80000000000 */
[----:B---3--:R-:W-:-:S04]  /*3570*/  FADD R14, R35, R14 ;  /* 0x0000000e230e7221 */ /* 0x008fc80000000000 */
[----:B-1----:R-:W-:Y:S01]  /*3580*/  FADD R70, R34, R14 ;  /* 0x0000000e22467221 */ /* 0x002fe20000000000 */
[----:B------:R-:W-:-:S04]  /*3590*/  IMAD.WIDE R14, R71, 0x2, R54 ;  /* 0x00000002470e7825 */ /* 0x000fc800078e0236 */
[----:B------:R0:W1:Y:S01]  /*35a0*/  SHFL.BFLY PT, R81, R70, 0x10, 0x1f ;  /* 0x0e001f0046517f89 */ /* 0x00006200000e0000 */
[----:B------:R-:W-:Y:S05]  /*35b0*/  @!P2 BRA `(.L_x_15) ;  /* 0x0000001c00eca947 */ /* 0x000fea0003800000 */
.L_x_24:
[C---:B------:R-:W-:Y:S01]  /*35c0*/  IMAD.WIDE R20, R71.reuse, 0x2, R48 ;  /* 0x0000000247147825 */ /* 0x040fe200078e0230 */
[----:B------:R-:W2:Y:S03]  /*35d0*/  LDG.E.U16 R83, desc[UR30][R14.64] ;  /* 0x0000001e0e537981 */ /* 0x000ea6000c1e1500 */
[C---:B------:R-:W-:Y:S01]  /*35e0*/  IMAD.WIDE R22, R71.reuse, 0x2, R46 ;  /* 0x0000000247167825 */ /* 0x040fe200078e022e */
[----:B------:R-:W3:Y:S03]  /*35f0*/  LDG.E.U16 R85, desc[UR30][R16.64] ;  /* 0x0000001e10557981 */ /* 0x000ee6000c1e1500 */
[C---:B------:R-:W-:Y:S01]  /*3600*/  IMAD.WIDE R24, R71.reuse, 0x2, R44 ;  /* 0x0000000247187825 */ /* 0x040fe200078e022c */
[----:B------:R-:W4:Y:S03]  /*3610*/  LDG.E.U16 R87, desc[UR30][R18.64] ;  /* 0x0000001e12577981 */ /* 0x000f26000c1e1500 */
[C---:B------:R-:W-:Y:S01]  /*3620*/  IMAD.WIDE R26, R71.reuse, 0x2, R42 ;  /* 0x00000002471a7825 */ /* 0x040fe200078e022a */
[----:B------:R-:W5:Y:S03]  /*3630*/  LDG.E.U16 R89, desc[UR30][R20.64] ;  /* 0x0000001e14597981 */ /* 0x000f66000c1e1500 */
[----:B------:R-:W-:Y:S01]  /*3640*/  IMAD.WIDE R28, R71, 0x2, R40 ;  /* 0x00000002471c7825 */ /* 0x000fe200078e0228 */
[----:B------:R-:W5:Y:S04]  /*3650*/  LDG.E.U16 R91, desc[UR30][R22.64] ;  /* 0x0000001e165b7981 */ /* 0x000f68000c1e1500 */
[----:B------:R-:W5:Y:S04]  /*3660*/  LDG.E.U16 R93, desc[UR30][R24.64] ;  /* 0x0000001e185d7981 */ /* 0x000f68000c1e1500 */
[----:B------:R-:W5:Y:S04]  /*3670*/  LDG.E.U16 R95, desc[UR30][R26.64] ;  /* 0x0000001e1a5f7981 */ /* 0x000f68000c1e1500 */
[----:B------:R-:W5:Y:S01]  /*3680*/  LDG.E.U16 R97, desc[UR30][R28.64] ;  /* 0x0000001e1c617981 */ /* 0x000f62000c1e1500 */
[----:B------:R-:W-:-:S02]  /*3690*/  F2FP.F16.F32.PACK_AB R4, R5, R4 ;  /* 0x000000040504723e */ /* 0x000fc400000000ff */
[----:B------:R-:W-:Y:S02]  /*36a0*/  F2FP.F16.F32.PACK_AB R5, R7, R6 ;  /* 0x000000060705723e */ /* 0x000fe400000000ff */
[----:B------:R-:W-:Y:S02]  /*36b0*/  F2FP.F16.F32.PACK_AB R6, R9, R8 ;  /* 0x000000080906723e */ /* 0x000fe400000000ff */
[----:B------:R-:W-:Y:S02]  /*36c0*/  F2FP.F16.F32.PACK_AB R7, R11, R10 ;  /* 0x0000000a0b07723e */ /* 0x000fe400000000ff */
[----:B------:R-:W-:Y:S02]  /*36d0*/  F2FP.F16.F32.PACK_AB R8, R13, R12 ;  /* 0x0000000c0d08723e */ /* 0x000fe400000000ff */
[----:B------:R-:W-:Y:S02]  /*36e0*/  F2FP.F16.F32.PACK_AB R9, R30, R31 ;  /* 0x0000001f1e09723e */ /* 0x000fe400000000ff */
[----:B------:R-:W-:-:S02]  /*36f0*/  F2FP.F16.F32.PACK_AB R10, R32, R33 ;  /* 0x00000021200a723e */ /* 0x000fc400000000ff */
[----:B------:R-:W-:-:S04]  /*3700*/  F2FP.F16.F32.PACK_AB R11, R34, R35 ;  /* 0x00000023220b723e */ /* 0x000fc800000000ff */
[----:B------:R-:W-:Y:S01]  /*3710*/  STTM.16dp32bit_t0_t15.x8 tmem[UR26], R4 ;  /* 0x00000004000079ed */ /* 0x000fe2000898001a */
[----:B------:R-:W-:Y:S01]  /*3720*/  STTM.16dp32bit_t16_t31.x8 tmem[UR26+0x8], R4 ;  /* 0x00000804000079ed */ /* 0x000fe200089a001a */
[----:B------:R-:W-:Y:S01]  /*3730*/  ULEA UR17, UR39, UR12, 0x3 ;  /* 0x0000000c27117291 */ /* 0x000fe2000f8e18ff */
[----:B01----:R-:W-:Y:S01]  /*3740*/  FADD R70, R70, R81 ;  /* 0x0000005146467221 */ /* 0x003fe20000000000 */
[----:B------:R-:W-:Y:S02]  /*3750*/  UMOV UR6, UR7 ;  /* 0x0000000700067c82 */ /* 0x000fe40008000000 */
[----:B------:R-:W-:Y:S01]  /*3760*/  UIADD3 UR17, UPT, UPT, UR17, 0x7000, URZ ;  /* 0x0000700011117890 */ /* 0x000fe2000fffe0ff */
        /* <DEDUP_REMOVED lines=8> */
[----:B------:R-:W1:Y:S02]  /*37f0*/  FENCE.VIEW.ASYNC.T ;  /* 0x00000000000073c6 */ /* 0x000e640000000200 */
[----:B-1----:R-:W-:Y:S06]  /*3800*/  BAR.SYNC.DEFER_BLOCKING 0x0 ;  /* 0x0000000000007b1d */ /* 0x002fec0000010000 */
[----:B------:R-:W1:Y:S01]  /*3810*/  LDTM.x32 R4, tmem[UR14] ;  /* 0x0000000e000479ee */ /* 0x000e6200082c0000 */
[----:B------:R-:W-:Y:S01]  /*3820*/  NOP ;  /* 0x0000000000007918 */ /* 0x000fe20000000000 */
[C---:B-1----:R-:W-:Y:S01]  /*3830*/  FMUL R4, R68.reuse, R4 ;  /* 0x0000000444047220 */ /* 0x042fe20000400000 */
        /* <DEDUP_REMOVED lines=31> */
[----:B------:R0:W-:Y:S01]  /*3a30*/  STTM.x32 tmem[UR14], R4 ;  /* 0x00000004000079ed */ /* 0x0001e200082c000e */
[----:B------:R-:W1:Y:S02]  /*3a40*/  FENCE.VIEW.ASYNC.T ;  /* 0x00000000000073c6 */ /* 0x000e640000000200 */
[----:B-1----:R-:W-:Y:S06]  /*3a50*/  BAR.SYNC.DEFER_BLOCKING 0x0 ;  /* 0x0000000000007b1d */ /* 0x002fec0000010000 */
[----:B------:R1:W-:Y:S06]  /*3a60*/  MEMBAR.ALL.CTA ;  /* 0x0000000000007992 */ /* 0x0003ec0000008000 */
[----:B-1----:R-:W1:Y:S02]  /*3a70*/  FENCE.VIEW.ASYNC.S ;  /* 0x00000000000073c6 */ /* 0x002e640000000000 */
[----:B-1----:R-:W-:Y:S06]  /*3a80*/  BAR.SYNC.DEFER_BLOCKING 0x0 ;  /* 0x0000000000007b1d */ /* 0x002fec0000010000 */
[----:B------:R-:W-:Y:S05]  /*3a90*/  BRA.U UP1, `(.L_x_16) ;  /* 0x0000000101387547 */ /* 0x000fea000b800000 */
[----:B------:R-:W-:Y:S01]  /*3aa0*/  UIADD3 UR34, UPT, UPT, UR13, 0x68, URZ ;  /* 0x000000680d227890 */ /* 0x000fe2000fffe0ff */
[----:B------:R-:W-:Y:S01]  /*3ab0*/  UMOV UR28, UR4 ;  /* 0x00000004001c7c82 */ /* 0x000fe20008000000 */
[----:B------:R-:W-:Y:S01]  /*3ac0*/  UMOV UR29, 0x80004020 ;  /* 0x80004020001d7882 */ /* 0x000fe20000000000 */
[----:B------:R-:W-:Y:S01]  /*3ad0*/  UMOV UR32, 0x0 ;  /* 0x0000000000207882 */ /* 0x000fe20000000000 */
[----:B------:R-:W-:Y:S01]  /*3ae0*/  UMOV UR33, 0x8100010 ;  /* 0x0810001000217882 */ /* 0x000fe20000000000 */
[----:B------:R-:W-:Y:S01]  /*3af0*/  UMOV UR10, UR17 ;  /* 0x00000011000a7c82 */ /* 0x000fe20008000000 */
[----:B------:R-:W-:Y:S01]  /*3b00*/  UMOV UR11, URZ ;  /* 0x000000ff000b7c82 */ /* 0x000fe20008000000 */
[----:B------:R-:W-:Y:S01]  /*3b10*/  UMOV UR36, 0x0 ;  /* 0x0000000000247882 */ /* 0x000fe20000000000 */
[----:B------:R-:W-:Y:S01]  /*3b20*/  UMOV UR37, 0x8100010 ;  /* 0x0810001000257882 */ /* 0x000fe20000000000 */
[----:B------:R1:W-:Y:S01]  /*3b30*/  UTCHMMA tmem[UR23], gdesc[UR28], tmem[UR13], tmem[UR32], idesc[UR33], UPT ;  /* 0x00ff201c170079ea */ /* 0x0003e2000b80000d */
[----:B------:R-:W-:Y:S01]  /*3b40*/  UMOV UR7, UR10 ;  /* 0x0000000a00077c82 */ /* 0x000fe20008000000 */
[----:B------:R1:W-:Y:S01]  /*3b50*/  UTCHMMA tmem[UR34], gdesc[UR24], tmem[UR13], tmem[UR36], idesc[UR37], UPT ;  /* 0x00ff2418220079ea */ /* 0x0003e2000b80000d */
[----:B------:R1:W-:Y:S01]  /*3b60*/  UTCBAR [UR7], URZ ;  /* 0x000000ff070073e9 */ /* 0x0003e200080000ff */
[----:B------:R-:W-:-:S02]  /*3b70*/  NOP ;  /* 0x0000000000007918 */ /* 0x000fc40000000000 */
.L_x_16:
[----:B------:R-:W-:Y:S01]  /*3b80*/  UIADD3 UR39, UPT, UPT, UR39, 0x1, URZ ;  /* 0x0000000127277890 */ /* 0x000fe2000fffe0ff */
[----:B------:R-:W-:Y:S01]  /*3b90*/  FFMA R60, R79, R60, R70 ;  /* 0x0000003c4f3c7223 */ /* 0x000fe20000000046 */
[----:B------:R-:W-:Y:S01]  /*3ba0*/  UIADD3 UR8, UPT, UPT, UR8, 0x20, URZ ;  /* 0x0000002008087890 */ /* 0x000fe2000fffe0ff */
[----:B------:R-:W-:Y:S01]  /*3bb0*/  VIADD R71, R71, UR27 ;  /* 0x0000001b47477c36 */ /* 0x000fe20008000000 */
[----:B------:R-:W-:Y:S01]  /*3bc0*/  UISETP.GT.AND UP2, UPT, UR39, 0x1, UPT ;  /* 0x000000012700788c */ /* 0x000fe2000bf44270 */
[----:B------:R-:W-:Y:S01]  /*3bd0*/  IADD3 R69, PT, PT, R61, R69, RZ ;  /* 0x000000453d457210 */ /* 0x000fe20007ffe0ff */
[----:B0-----:R-:W-:Y:S01]  /*3be0*/  IMAD.U32 R20, RZ, RZ, UR6 ;  /* 0x00000006ff147e24 */ /* 0x001fe2000f8e00ff */
[----:B------:R-:W-:Y:S01]  /*3bf0*/  MOV R22, R39 ;  /* 0x0000002700167202 */ /* 0x000fe20000000f00 */
[----:B-1----:R-:W-:Y:S02]  /*3c00*/  USEL UR7, URZ, 0x1, !UP2 ;  /* 0x00000001ff077887 */ /* 0x002fe4000d000000 */
[----:B------:R-:W-:-:S02]  /*3c10*/  USEL UR39, UR39, URZ, !UP2 ;  /* 0x000000ff27277287 */ /* 0x000fc4000d000000 */
[----:B------:R-:W-:Y:S02]  /*3c20*/  UISETP.GE.AND UP2, UPT, UR8, UR22, UPT ;  /* 0x000000160800728c */ /* 0x000fe4000bf46270 */
[----:B------:R-:W-:-:S07]  /*3c30*/  ULOP3.LUT UR7, UR6, UR7, URZ, 0x3c, !UPT ;  /* 0x0000000706077292 */ /* 0x000fce000f8e3cff */
[----:B------:R-:W-:Y:S05]  /*3c40*/  BRA.U !UP2, `(.L_x_17) ;  /* 0xffffffed0ac87547 */ /* 0x000fea000b83ffff */
.L_x_12:
[----:B------:R-:W0:Y:S02]  /*3c50*/  LDCU UR4, c[0x0][0x3f0] ;  /* 0x00007e00ff0477ac */ /* 0x000e240008000800 */
[----:B0-----:R-:W-:-:S09]  /*3c60*/  UISETP.GE.AND UP0, UPT, UR4, 0x1, UPT ;  /* 0x000000010400788c */ /* 0x001fd2000bf06270 */
[----:B------:R-:W-:Y:S05]  /*3c70*/  BRA.U !UP0, `(.L_x_18) ;  /* 0x0000000108107547 */ /* 0x000fea000b800000 */
[----:B------:R-:W-:-:S06]  /*3c80*/  USHF.L.U32 UR6, UR6, 0x1f, URZ ;  /* 0x0000001f06067899 */ /* 0x000fcc00080006ff */
[----:B--2---:R-:W-:-:S04]  /*3c90*/  IMAD.U32 R4, RZ, RZ, UR6 ;  /* 0x00000006ff047e24 */ /* 0x004fc8000f8e00ff */
[----:B------:R-:W0:Y:S02]  /*3ca0*/  SYNCS.PHASECHK.TRANS64.TRYWAIT P2, [UR17], R4 ;  /* 0x00000004ff0075a7 */ /* 0x000e240008041111 */
[----:B0-----:R-:W-:Y:S05]  /*3cb0*/  @!P2 BRA `(.L_x_19) ;  /* 0x000000180038a947 */ /* 0x001fea0003800000 */
.L_x_18:
[----:B------:R-:W-:Y:S01]  /*3cc0*/  BAR.SYNC.DEFER_BLOCKING 0x0 ;  /* 0x0000000000007b1d */ /* 0x000fe20000010000 */
[----:B------:R-:W-:Y:S02]  /*3cd0*/  FSETP.GEU.AND P3, PT, R60, 1.175494350822287508e-38, PT ;  /* 0x008000003c00780b */ /* 0x000fe40003f6e000 */
[C---:B------:R-:W-:Y:S02]  /*3ce0*/  LOP3.LUT R37, R0.reuse, 0x80, RZ, 0xc0, !PT ;  /* 0x0000008000257812 */ /* 0x040fe400078ec0ff */
[----:B------:R-:W-:Y:S01]  /*3cf0*/  LOP3.LUT R42, R0, 0x7f, RZ, 0xc0, !PT ;  /* 0x0000007f002a7812 */ /* 0x000fe200078ec0ff */
[----:B------:R-:W0:Y:S01]  /*3d00*/  LDCU.64 UR4, c[0x0][0x3e0] ;  /* 0x00007c00ff0477ac */ /* 0x000e220008000a00 */
[----:B------:R-:W-:-:S05]  /*3d10*/  LEA R37, R37, UR12, 0x5 ;  /* 0x0000000c25257c11 */ /* 0x000fca000f8e28ff */
[----:B------:R-:W-:Y:S01]  /*3d20*/  IMAD R37, R42, 0x10, R37 ;  /* 0x000000102a257824 */ /* 0x000fe200078e0225 */
[----:B------:R-:W1:Y:S02]  /*3d30*/  @!P1 SYNCS.CCTL.IV [UR12+0x7000] ;  /* 0x00700000ff0099b1 */ /* 0x000e64000800000c */
[----:B-1----:R-:W-:Y:S01]  /*3d40*/  BAR.SYNC.DEFER_BLOCKING 0x0 ;  /* 0x0000000000007b1d */ /* 0x002fe20000010000 */
[----:B0-----:R-:W-:-:S05]  /*3d50*/  UIMAD UR4, UR9, UR4, URZ ;  /* 0x00000004090472a4 */ /* 0x001fca000f8e02ff */
[----:B------:R-:W0:Y:S02]  /*3d60*/  @!P1 SYNCS.CCTL.IV [UR12+0x7008] ;  /* 0x00700800ff0099b1 */ /* 0x000e24000800000c */
[----:B0-----:R0:W-:Y:S01]  /*3d70*/  STSM.16.M88 [R2], R60 ;  /* 0x0000003c02007844 */ /* 0x0011e20000000000 */
[----:B------:R-:W-:Y:S01]  /*3d80*/  BAR.SYNC.DEFER_BLOCKING 0x0 ;  /* 0x0000000000007b1d */ /* 0x000fe20000010000 */
[----:B0-----:R-:W-:-:S05]  /*3d90*/  @!P3 FMUL R60, R60, 8388608 ;  /* 0x4b0000003c3cb820 */ /* 0x001fca0000400000 */
[----:B--2---:R-:W0:Y:S01]  /*3da0*/  LDTM.x32 R4, tmem[UR14] ;  /* 0x0000000e000479ee */ /* 0x004e2200082c0000 */
[C---:B------:R-:W-:Y:S02]  /*3db0*/  IADD3 R40, PT, PT, R60.reuse, -0x3f3504f3, RZ ;  /* 0xc0cafb0d3c287810 */ /* 0x040fe40007ffe0ff */
[----:B------:R-:W-:Y:S02]  /*3dc0*/  FSETP.NEU.AND P4, PT, R60, RZ, PT ;  /* 0x000000ff3c00720b */ /* 0x000fe40003f8d000 */
[----:B------:R-:W-:-:S04]  /*3dd0*/  LOP3.LUT R40, R40, 0xff800000, RZ, 0xc0, !PT ;  /* 0xff80000028287812 */ /* 0x000fc800078ec0ff */
[----:B------:R-:W-:Y:S01]  /*3de0*/  I2FP.F32.S32 R41, R40 ;  /* 0x0000002800297245 */ /* 0x000fe20000201400 */
[----:B------:R-:W-:Y:S01]  /*3df0*/  IMAD.IADD R40, R60, 0x1, -R40 ;  /* 0x000000013c287824 */ /* 0x000fe200078e0a28 */
[----:B------:R-:W1:Y:S03]  /*3e00*/  LDSM.16.M88 R38, [R36+UR12] ;  /* 0x0000000c2426783b */ /* 0x000e660008000000 */
[----:B------:R-:W-:Y:S01]  /*3e10*/  FADD R42, R40, -1 ;  /* 0xbf800000282a7421 */ /* 0x000fe20000000000 */
[----:B------:R-:W-:Y:S01]  /*3e20*/  NOP ;  /* 0x0000000000007918 */ /* 0x000fe20000000000 */
[----:B0-----:R-:W-:Y:S01]  /*3e30*/  BAR.SYNC.DEFER_BLOCKING 0x0 ;  /* 0x0000000000007b1d */ /* 0x001fe20000010000 */
[C---:B-1----:R-:W-:Y:S02]  /*3e40*/  FSETP.GT.AND P1, PT, |R38|.reuse, 8.50705917302346158658e+37, PT ;  /* 0x7e8000002600780b */ /* 0x042fe40003f24200 */
[----:B------:R-:W-:-:S11]  /*3e50*/  FSETP.GEU.AND P2, PT, |R38|, 1.175494350822287508e-38, PT ;  /* 0x008000002600780b */ /* 0x000fd60003f4e200 */
[----:B------:R-:W-:Y:S01]  /*3e60*/  @P1 FMUL R38, R38, 0.25 ;  /* 0x3e80000026261820 */ /* 0x000fe20000400000 */
[----:B------:R-:W-:Y:S01]  /*3e70*/  @P1 FMUL R6, R6, 0.25 ;  /* 0x3e80000006061820 */ /* 0x000fe20000400000 */
[----:B------:R-:W-:Y:S01]  /*3e80*/  @P1 FMUL R5, R5, 0.25 ;  /* 0x3e80000005051820 */ /* 0x000fe20000400000 */
[----:B------:R-:W-:Y:S01]  /*3e90*/  @P1 FMUL R7, R7, 0.25 ;  /* 0x3e80000007071820 */ /* 0x000fe20000400000 */
[----:B------:R-:W-:Y:S01]  /*3ea0*/  @!P2 FMUL R38, R38, 16777216 ;  /* 0x4b8000002626a820 */ /* 0x000fe20000400000 */
[----:B------:R-:W-:Y:S01]  /*3eb0*/  @P1 FMUL R8, R8, 0.25 ;  /* 0x3e80000008081820 */ /* 0x000fe20000400000 */
[----:B------:R-:W-:Y:S01]  /*3ec0*/  @P1 FMUL R10, R10, 0.25 ;  /* 0x3e8000000a0a1820 */ /* 0x000fe20000400000 */
[----:B------:R-:W-:Y:S01]  /*3ed0*/  @!P2 FMUL R6, R6, 16777216 ;  /* 0x4b8000000606a820 */ /* 0x000fe20000400000 */
[----:B------:R0:W1:Y:S01]  /*3ee0*/  MUFU.RCP R44, R38 ;  /* 0x00000026002c7308 */ /* 0x0000620000001000 */
[----:B------:R-:W-:Y:S01]  /*3ef0*/  @!P2 FMUL R5, R5, 16777216 ;  /* 0x4b8000000505a820 */ /* 0x000fe20000400000 */
[----:B------:R-:W-:Y:S01]  /*3f00*/  @!P2 FMUL R7, R7, 16777216 ;  /* 0x4b8000000707a820 */ /* 0x000fe20000400000 */
[----:B------:R-:W-:Y:S01]  /*3f10*/  @!P2 FMUL R8, R8, 16777216 ;  /* 0x4b8000000808a820 */ /* 0x000fe20000400000 */
[----:B------:R-:W-:Y:S01]  /*3f20*/  @!P2 FMUL R10, R10, 16777216 ;  /* 0x4b8000000a0aa820 */ /* 0x000fe20000400000 */
[----:B------:R-:W-:Y:S01]  /*3f30*/  @P1 FMUL R11, R11, 0.25 ;  /* 0x3e8000000b0b1820 */ /* 0x000fe20000400000 */
[----:B------:R-:W-:Y:S01]  /*3f40*/  @P1 FMUL R12, R12, 0.25 ;  /* 0x3e8000000c0c1820 */ /* 0x000fe20000400000 */
[----:B------:R-:W-:Y:S01]  /*3f50*/  @P1 FMUL R14, R14, 0.25 ;  /* 0x3e8000000e0e1820 */ /* 0x000fe20000400000 */
[----:B------:R-:W-:Y:S01]  /*3f60*/  @P1 FMUL R9, R9, 0.25 ;  /* 0x3e80000009091820 */ /* 0x000fe20000400000 */
[----:B0-----:R-:W-:Y:S01]  /*3f70*/  FSEL R38, RZ, -23, P3 ;  /* 0xc1b80000ff267808 */ /* 0x001fe20001800000 */
[----:B------:R-:W-:Y:S01]  /*3f80*/  @!P2 FMUL R11, R11, 16777216 ;  /* 0x4b8000000b0ba820 */ /* 0x000fe20000400000 */
[----:B------:R-:W-:Y:S01]  /*3f90*/  @!P2 FMUL R12, R12, 16777216 ;  /* 0x4b8000000c0ca820 */ /* 0x000fe20000400000 */
[----:B------:R-:W-:Y:S01]  /*3fa0*/  @!P2 FMUL R14, R14, 16777216 ;  /* 0x4b8000000e0ea820 */ /* 0x000fe20000400000 */
[----:B------:R-:W-:Y:S01]  /*3fb0*/  @P1 FMUL R17, R17, 0.25 ;  /* 0x3e80000011111820 */ /* 0x000fe20000400000 */
[----:B------:R-:W-:Y:S01]  /*3fc0*/  FFMA.FTZ R38, R41, 1.1920928955078125e-07, R38 ;  /* 0x3400000029267823 */ /* 0x000fe20000010026 */
[----:B------:R-:W-:-:S02]  /*3fd0*/  HFMA2 R41, -RZ, RZ, 1.443359375, -0.2030029296875 ;  /* 0x3dc6b27fff297431 */ /* 0x000fc400000001ff */
[----:B------:R-:W-:Y:S01]  /*3fe0*/  @P1 FMUL R4, R4, 0.25 ;  /* 0x3e80000004041820 */ /* 0x000fe20000400000 */
[C---:B-1----:R-:W-:Y:S01]  /*3ff0*/  FMUL R43, R44.reuse, R6 ;  /* 0x000000062c2b7220 */ /* 0x042fe20000400000 */
[C---:B------:R-:W-:Y:S01]  /*4000*/  FMUL R5, R44.reuse, R5 ;  /* 0x000000052c057220 */ /* 0x040fe20000400000 */
[C---:B------:R-:W-:Y:S01]  /*4010*/  FMUL R6, R44.reuse, R7 ;  /* 0x000000072c067220 */ /* 0x040fe20000400000 */
[C---:B------:R-:W-:Y:S01]  /*4020*/  FMUL R7, R44.reuse, R8 ;  /* 0x000000082c077220 */ /* 0x040fe20000400000 */
[C---:B------:R-:W-:Y:S01]  /*4030*/  FMUL R10, R44.reuse, R10 ;  /* 0x0000000a2c0a7220 */ /* 0x040fe20000400000 */
[----:B------:R-:W-:Y:S01]  /*4040*/  FMUL R40, R44, R11 ;  /* 0x0000000b2c287220 */ /* 0x000fe20000400000 */
[----:B------:R-:W-:Y:S01]  /*4050*/  @P1 FMUL R13, R13, 0.25 ;  /* 0x3e8000000d0d1820 */ /* 0x000fe20000400000 */
[----:B------:R-:W-:Y:S01]  /*4060*/  F2FP.F16.F32.PACK_AB R8, R6, R5 ;  /* 0x000000050608723e */ /* 0x000fe200000000ff */
[----:B------:R-:W-:Y:S01]  /*4070*/  FFMA.FTZ R41, R42, R41, -0.16845393180847167969 ;  /* 0xbe2c7f302a297423 */ /* 0x000fe20000010029 */
[----:B------:R-:W-:Y:S01]  /*4080*/  F2FP.F16.F32.PACK_AB R5, R10, R7 ;  /* 0x000000070a05723e */ /* 0x000fe200000000ff */
[----:B------:R-:W-:Y:S01]  /*4090*/  @P1 FMUL R15, R15, 0.25 ;  /* 0x3e8000000f0f1820 */ /* 0x000fe20000400000 */
[----:B------:R-:W-:Y:S01]  /*40a0*/  @P1 FMUL R16, R16, 0.25 ;  /* 0x3e80000010101820 */ /* 0x000fe20000400000 */
[----:B------:R-:W-:Y:S01]  /*40b0*/  FFMA.FTZ R41, R42, R41, 0.1716887056827545166 ;  /* 0x3e2fcf2a2a297423 */ /* 0x000fe20000010029 */
[----:B------:R-:W-:Y:S01]  /*40c0*/  @P1 FMUL R18, R18, 0.25 ;  /* 0x3e80000012121820 */ /* 0x000fe20000400000 */
[----:B------:R-:W-:Y:S01]  /*40d0*/  @P1 FMUL R19, R19, 0.25 ;  /* 0x3e80000013131820 */ /* 0x000fe20000400000 */
[----:B------:R-:W-:Y:S01]  /*40e0*/  @!P2 FMUL R9, R9, 16777216 ;  /* 0x4b8000000909a820 */ /* 0x000fe20000400000 */
[----:B------:R-:W-:Y:S01]  /*40f0*/  FFMA.FTZ R41, R42, R41, -0.17900948226451873779 ;  /* 0xbe374e432a297423 */ /* 0x000fe20000010029 */
[C---:B------:R-:W-:Y:S01]  /*4100*/  FMUL R12, R44.reuse, R12 ;  /* 0x0000000c2c0c7220 */ /* 0x040fe20000400000 */
[----:B------:R-:W-:Y:S01]  /*4110*/  FMUL R11, R44, R14 ;  /* 0x0000000e2c0b7220 */ /* 0x000fe20000400000 */
[----:B------:R-:W-:Y:S01]  /*4120*/  @!P2 FMUL R17, R17, 16777216 ;  /* 0x4b8000001111a820 */ /* 0x000fe20000400000 */
[----:B------:R-:W-:Y:S01]  /*4130*/  FFMA.FTZ R7, R42, R41, 0.20512372255325317383 ;  /* 0x3e520bf42a077423 */ /* 0x000fe20000010029 */
[----:B------:R-:W-:Y:S01]  /*4140*/  @!P2 FMUL R4, R4, 16777216 ;  /* 0x4b8000000404a820 */ /* 0x000fe20000400000 */
[----:B------:R-:W-:Y:S01]  /*4150*/  @!P2 FMUL R13, R13, 16777216 ;  /* 0x4b8000000d0da820 */ /* 0x000fe20000400000 */
[----:B------:R-:W-:Y:S01]  /*4160*/  @!P2 FMUL R15, R15, 16777216 ;  /* 0x4b8000000f0fa820 */ /* 0x000fe20000400000 */
[----:B------:R-:W-:Y:S01]  /*4170*/  FFMA.FTZ R7, R42, R7, -0.24046532809734344482 ;  /* 0xbe763c8b2a077423 */ /* 0x000fe20000010007 */
[----:B------:R-:W-:Y:S01]  /*4180*/  @!P2 FMUL R16, R16, 16777216 ;  /* 0x4b8000001010a820 */ /* 0x000fe20000400000 */
[----:B------:R-:W-:Y:S01]  /*4190*/  @!P2 FMUL R18, R18, 16777216 ;  /* 0x4b8000001212a820 */ /* 0x000fe20000400000 */
[----:B------:R-:W-:Y:S01]  /*41a0*/  @!P2 FMUL R19, R19, 16777216 ;  /* 0x4b8000001313a820 */ /* 0x000fe20000400000 */
[----:B------:R-:W-:Y:S01]  /*41b0*/  FFMA.FTZ R7, R42, R7, 0.28857114911079406738 ;  /* 0x3e93bf992a077423 */ /* 0x000fe20000010007 */
[C---:B------:R-:W-:Y:S01]  /*41c0*/  FMUL R9, R44.reuse, R9 ;  /* 0x000000092c097220 */ /* 0x040fe20000400000 */
[----:B------:R-:W-:Y:S01]  /*41d0*/  F2FP.F16.F32.PACK_AB R6, R11, R12 ;  /* 0x0000000c0b06723e */ /* 0x000fe200000000ff */
[----:B------:R-:W-:Y:S01]  /*41e0*/  FMUL R11, R44, R17 ;  /* 0x000000112c0b7220 */ /* 0x000fe20000400000 */
[----:B------:R-:W-:Y:S01]  /*41f0*/  FFMA.FTZ R7, R42, R7, -0.36067417263984680176 ;  /* 0xbeb8aa492a077423 */ /* 0x000fe20000010007 */
[C---:B------:R-:W-:Y:S01]  /*4200*/  FMUL R4, R44.reuse, R4 ;  /* 0x000000042c047220 */ /* 0x040fe20000400000 */
[C---:B------:R-:W-:Y:S01]  /*4210*/  FMUL R10, R44.reuse, R13 ;  /* 0x0000000d2c0a7220 */ /* 0x040fe20000400000 */
[----:B------:R-:W-:Y:S01]  /*4220*/  FMUL R15, R44, R15 ;  /* 0x0000000f2c0f7220 */ /* 0x000fe20000400000 */
[----:B------:R-:W-:Y:S01]  /*4230*/  FFMA.FTZ R7, R42, R7, 0.48089820146560668945 ;  /* 0x3ef6384a2a077423 */ /* 0x000fe20000010007 */
[C---:B------:R-:W-:Y:S01]  /*4240*/  FMUL R16, R44.reuse, R16 ;  /* 0x000000102c107220 */ /* 0x040fe20000400000 */
[C---:B------:R-:W-:Y:S01]  /*4250*/  FMUL R17, R44.reuse, R18 ;  /* 0x000000122c117220 */ /* 0x040fe20000400000 */
[----:B------:R-:W-:Y:S01]  /*4260*/  FMUL R14, R44, R19 ;  /* 0x000000132c0e7220 */ /* 0x000fe20000400000 */
[----:B------:R-:W-:Y:S01]  /*4270*/  FFMA.FTZ R7, R42, R7, -0.72134751081466674805 ;  /* 0xbf38aa3b2a077423 */ /* 0x000fe20000010007 */
[----:B------:R-:W-:Y:S01]  /*4280*/  F2FP.F16.F32.PACK_AB R9, R40, R9 ;  /* 0x000000092809723e */ /* 0x000fe200000000ff */
[----:B------:R-:W0:Y:S01]  /*4290*/  LDC R12, c[0x0][0x3e8] ;  /* 0x0000fa00ff0c7b82 */ /* 0x000e220000000800 */
[----:B------:R-:W-:Y:S01]  /*42a0*/  F2FP.F16.F32.PACK_AB R4, R43, R4 ;  /* 0x000000042b04723e */ /* 0x000fe200000000ff */
[----:B------:R-:W-:Y:S01]  /*42b0*/  FMUL R7, R42, R7 ;  /* 0x000000072a077220 */ /* 0x000fe20000400000 */
[----:B------:R-:W-:Y:S01]  /*42c0*/  F2FP.F16.F32.PACK_AB R10, R15, R10 ;  /* 0x0000000a0f0a723e */ /* 0x000fe200000000ff */
[----:B------:R-:W-:Y:S01]  /*42d0*/  IMAD R15, R3, UR5, RZ ;  /* 0x00000005030f7c24 */ /* 0x000fe2000f8e02ff */
[----:B------:R-:W-:Y:S01]  /*42e0*/  F2FP.F16.F32.PACK_AB R11, R14, R11 ;  /* 0x0000000b0e0b723e */ /* 0x000fe200000000ff */
[----:B------:R-:W-:Y:S01]  /*42f0*/  FMUL R13, R42, R7 ;  /* 0x000000072a0d7220 */ /* 0x000fe20000400000 */
[----:B------:R-:W-:Y:S01]  /*4300*/  F2FP.F16.F32.PACK_AB R7, R17, R16 ;  /* 0x000000101107723e */ /* 0x000fe200000000ff */
[----:B------:R-:W1:Y:S01]  /*4310*/  LDC.64 R40, c[0x0][0x398] ;  /* 0x0000e600ff287b82 */ /* 0x000e620000000a00 */
[----:B------:R-:W-:Y:S01]  /*4320*/  ISETP.GE.U32.AND P3, PT, R60, 0x7f800000, PT ;  /* 0x7f8000003c00780c */ /* 0x000fe20003f66070 */
[----:B------:R-:W-:Y:S01]  /*4330*/  STS.128 [R37+0x800], R8 ;  /* 0x0008000825007388 */ /* 0x000fe20000000c00 */
[----:B------:R-:W-:Y:S01]  /*4340*/  FFMA.FTZ R13, R42, 1.4426950216293334961, R13 ;  /* 0x3fb8aa3b2a0d7823 */ /* 0x000fe2000001000d */
[----:B------:R-:W-:Y:S01]  /*4350*/  @P1 FMUL R20, R20, 0.25 ;  /* 0x3e80000014141820 */ /* 0x000fe20000400000 */
[----:B------:R-:W-:Y:S01]  /*4360*/  @P1 FMUL R21, R21, 0.25 ;  /* 0x3e80000015151820 */ /* 0x000fe20000400000 */
[----:B------:R2:W-:Y:S01]  /*4370*/  STS.128 [R37], R4 ;  /* 0x0000000425007388 */ /* 0x0005e20000000c00 */
[----:B------:R-:W-:Y:S01]  /*4380*/  FADD R38, R38, R13 ;  /* 0x0000000d26267221 */ /* 0x000fe20000000000 */
[----:B------:R-:W-:Y:S01]  /*4390*/  USHF.L.U32 UR5, UR4, 0x1, URZ ;  /* 0x0000000104057899 */ /* 0x000fe200080006ff */
[----:B------:R-:W-:Y:S01]  /*43a0*/  @P1 FMUL R22, R22, 0.25 ;  /* 0x3e80000016161820 */ /* 0x000fe20000400000 */
[----:B------:R-:W-:Y:S01]  /*43b0*/  @P1 FMUL R25, R25, 0.25 ;  /* 0x3e80000019191820 */ /* 0x000fe20000400000 */
[----:B------:R-:W-:Y:S01]  /*43c0*/  @P1 FMUL R27, R27, 0.25 ;  /* 0x3e8000001b1b1820 */ /* 0x000fe20000400000 */
[----:B------:R-:W-:Y:S01]  /*43d0*/  @P1 FMUL R28, R28, 0.25 ;  /* 0x3e8000001c1c1820 */ /* 0x000fe20000400000 */
[----:B------:R-:W-:Y:S01]  /*43e0*/  @P1 FMUL R30, R30, 0.25 ;  /* 0x3e8000001e1e1820 */ /* 0x000fe20000400000 */
[----:B------:R-:W-:Y:S01]  /*43f0*/  @P3 MOV R17, 0x7f800000 ;  /* 0x7f80000000113802 */ /* 0x000fe20000000f00 */
[----:B------:R-:W-:-:S02]  /*4400*/  IMAD.SHL.U32 R13, R15, 0x2, RZ ;  /* 0x000000020f0d7824 */ /* 0x000fc400078e00ff */
[----:B------:R-:W-:Y:S01]  /*4410*/  @!P2 FMUL R20, R20, 16777216 ;  /* 0x4b8000001414a820 */ /* 0x000fe20000400000 */
[----:B------:R-:W-:Y:S01]  /*4420*/  @!P2 FMUL R21, R21, 16777216 ;  /* 0x4b8000001515a820 */ /* 0x000fe20000400000 */
[----:B------:R-:W-:Y:S01]  /*4430*/  SHF.R.U32.HI R43, RZ, 0x7, R0 ;  /* 0x00000007ff2b7819 */ /* 0x000fe20000011600 */
[----:B------:R-:W-:Y:S01]  /*4440*/  @!P2 FMUL R22, R22, 16777216 ;  /* 0x4b8000001616a820 */ /* 0x000fe20000400000 */
[----:B------:R-:W-:Y:S01]  /*4450*/  @!P2 FMUL R25, R25, 16777216 ;  /* 0x4b8000001919a820 */ /* 0x000fe20000400000 */
[----:B------:R-:W-:Y:S01]  /*4460*/  @!P2 FMUL R27, R27, 16777216 ;  /* 0x4b8000001b1ba820 */ /* 0x000fe20000400000 */
[----:B------:R-:W-:Y:S01]  /*4470*/  @!P2 FMUL R28, R28, 16777216 ;  /* 0x4b8000001c1ca820 */ /* 0x000fe20000400000 */
[----:B------:R-:W-:Y:S01]  /*4480*/  @!P2 FMUL R30, R30, 16777216 ;  /* 0x4b8000001e1ea820 */ /* 0x000fe20000400000 */
[----:B------:R-:W-:Y:S01]  /*4490*/  LOP3.LUT R0, R0, 0xff, RZ, 0xc0, !PT ;  /* 0x000000ff00007812 */ /* 0x000fe200078ec0ff */
[----:B------:R-:W-:Y:S01]  /*44a0*/  @P3 FFMA.FTZ R38, R60, R17, +INF ;  /* 0x7f8000003c263423 */ /* 0x000fe20000010011 */
[----:B-1----:R-:W-:Y:S01]  /*44b0*/  IADD3 R14, P3, P5, R13, UR5, R40 ;  /* 0x000000050d0e7c10 */ /* 0x002fe2000fd7e028 */
[C---:B------:R-:W-:Y:S01]  /*44c0*/  FMUL R16, R44.reuse, R20 ;  /* 0x000000142c107220 */ /* 0x040fe20000400000 */
[----:B------:R-:W-:Y:S01]  /*44d0*/  UIMAD.WIDE UR4, UR4, 0x2, URZ ;  /* 0x00000002040478a5 */ /* 0x000fe2000f8e02ff */
[----:B------:R-:W-:Y:S01]  /*44e0*/  FMUL R20, R44, R21 ;  /* 0x000000152c147220 */ /* 0x000fe20000400000 */
[----:B--2---:R-:W-:-:S04]  /*44f0*/  IMAD.HI R4, R15, 0x2, RZ ;  /* 0x000000020f047827 */ /* 0x004fc800078e02ff */
[C---:B------:R-:W-:Y:S01]  /*4500*/  FMUL R5, R44.reuse, R22 ;  /* 0x000000162c057220 */ /* 0x040fe20000400000 */
[C---:B------:R-:W-:Y:S01]  /*4510*/  FMUL R21, R44.reuse, R25 ;  /* 0x000000192c157220 */ /* 0x040fe20000400000 */
[C---:B------:R-:W-:Y:S01]  /*4520*/  FMUL R6, R44.reuse, R27 ;  /* 0x0000001b2c067220 */ /* 0x040fe20000400000 */
[C---:B------:R-:W-:Y:S01]  /*4530*/  FMUL R18, R44.reuse, R28 ;  /* 0x0000001c2c127220 */ /* 0x040fe20000400000 */
[----:B------:R-:W-:Y:S01]  /*4540*/  FMUL R7, R44, R30 ;  /* 0x0000001e2c077220 */ /* 0x000fe20000400000 */
[----:B------:R-:W-:Y:S01]  /*4550*/  LEA R13, R0, UR12, 0x4 ;  /* 0x0000000c000d7c11 */ /* 0x000fe2000f8e20ff */
[----:B------:R-:W-:Y:S01]  /*4560*/  BAR.SYNC.DEFER_BLOCKING 0x0 ;  /* 0x0000000000007b1d */ /* 0x000fe20000010000 */
[----:B------:R-:W-:Y:S01]  /*4570*/  SGXT.U32 R43, R43, 0x1 ;  /* 0x000000012b2b781a */ /* 0x000fe20000000000 */
[----:B------:R-:W-:Y:S01]  /*4580*/  @P1 FMUL R29, R29, 0.25 ;  /* 0x3e8000001d1d1820 */ /* 0x000fe20000400000 */
[----:B------:R-:W-:Y:S01]  /*4590*/  IADD3.X R15, PT, PT, R4, UR5, R41, P3, P5 ;  /* 0x00000005040f7c10 */ /* 0x000fe20009fea429 */
[----:B------:R-:W-:Y:S01]  /*45a0*/  @P1 FMUL R31, R31, 0.25 ;  /* 0x3e8000001f1f1820 */ /* 0x000fe20000400000 */
[----:B------:R-:W-:Y:S01]  /*45b0*/  F2FP.F16.F32.PACK_AB R16, R5, R16 ;  /* 0x000000100510723e */ /* 0x000fe200000000ff */
[----:B0-----:R-:W-:Y:S01]  /*45c0*/  IMAD R43, R43, R12, RZ ;  /* 0x0000000c2b2b7224 */ /* 0x001fe200078e02ff */
[----:B------:R-:W-:Y:S01]  /*45d0*/  F2FP.F16.F32.PACK_AB R21, R6, R21 ;  /* 0x000000150615723e */ /* 0x000fe200000000ff */
[----:B------:R-:W-:Y:S01]  /*45e0*/  @P1 FMUL R23, R23, 0.25 ;  /* 0x3e80000017171820 */ /* 0x000fe20000400000 */
[----:B------:R-:W-:Y:S01]  /*45f0*/  F2FP.F16.F32.PACK_AB R18, R7, R18 ;  /* 0x000000120712723e */ /* 0x000fe200000000ff */
[----:B------:R-:W-:Y:S01]  /*4600*/  @P1 FMUL R24, R24, 0.25 ;  /* 0x3e80000018181820 */ /* 0x000fe20000400000 */
[----:B------:R-:W-:Y:S01]  /*4610*/  @P1 FMUL R26, R26, 0.25 ;  /* 0x3e8000001a1a1820 */ /* 0x000fe20000400000 */
[----:B------:R-:W-:Y:S01]  /*4620*/  @P1 FMUL R32, R32, 0.25 ;  /* 0x3e80000020201820 */ /* 0x000fe20000400000 */
[----:B------:R-:W-:Y:S01]  /*4630*/  @P1 FMUL R33, R33, 0.25 ;  /* 0x3e80000021211820 */ /* 0x000fe20000400000 */
[----:B------:R-:W-:Y:S01]  /*4640*/  @P1 FMUL R34, R34, 0.25 ;  /* 0x3e80000022221820 */ /* 0x000fe20000400000 */
[----:B------:R-:W-:Y:S01]  /*4650*/  @P1 FMUL R35, R35, 0.25 ;  /* 0x3e80000023231820 */ /* 0x000fe20000400000 */
[----:B------:R-:W-:Y:S01]  /*4660*/  @!P2 FMUL R29, R29, 16777216 ;  /* 0x4b8000001d1da820 */ /* 0x000fe20000400000 */
[----:B------:R-:W-:Y:S01]  /*4670*/  @!P2 FMUL R31, R31, 16777216 ;  /* 0x4b8000001f1fa820 */ /* 0x000fe20000400000 */
[----:B------:R-:W-:Y:S01]  /*4680*/  LEA R27, R12, R43, 0x1 ;  /* 0x0000002b0c1b7211 */ /* 0x000fe200078e08ff */
[----:B------:R-:W-:Y:S01]  /*4690*/  @!P2 FMUL R23, R23, 16777216 ;  /* 0x4b8000001717a820 */ /* 0x000fe20000400000 */
[----:B------:R-:W-:Y:S01]  /*46a0*/  @!P2 FMUL R24, R24, 16777216 ;  /* 0x4b8000001818a820 */ /* 0x000fe20000400000 */
[----:B------:R-:W-:Y:S01]  /*46b0*/  @!P2 FMUL R26, R26, 16777216 ;  /* 0x4b8000001a1aa820 */ /* 0x000fe20000400000 */
[----:B------:R-:W-:Y:S01]  /*46c0*/  @!P2 FMUL R32, R32, 16777216 ;  /* 0x4b8000002020a820 */ /* 0x000fe20000400000 */
[----:B------:R-:W-:Y:S01]  /*46d0*/  @!P2 FMUL R33, R33, 16777216 ;  /* 0x4b8000002121a820 */ /* 0x000fe20000400000 */
[----:B------:R-:W0:Y:S01]  /*46e0*/  LDS.128 R8, [R13] ;  /* 0x000000000d087984 */ /* 0x000e220000000c00 */
[----:B------:R-:W-:Y:S01]  /*46f0*/  @!P2 FMUL R34, R34, 16777216 ;  /* 0x4b8000002222a820 */ /* 0x000fe20000400000 */
[----:B------:R-:W-:Y:S01]  /*4700*/  @!P2 FMUL R35, R35, 16777216 ;  /* 0x4b8000002323a820 */ /* 0x000fe20000400000 */
[C---:B------:R-:W-:Y:S01]  /*4710*/  FMUL R22, R44.reuse, R29 ;  /* 0x0000001d2c167220 */ /* 0x040fe20000400000 */
[----:B------:R-:W-:Y:S01]  /*4720*/  LDS.128 R4, [R13+0x1000] ;  /* 0x001000000d047984 */ /* 0x000fe20000000c00 */
[----:B------:R-:W-:Y:S01]  /*4730*/  FMUL R31, R44, R31 ;  /* 0x0000001f2c1f7220 */ /* 0x000fe20000400000 */
[----:B------:R-:W-:-:S02]  /*4740*/  IMAD R29, R12, 0x2, R27 ;  /* 0x000000020c1d7824 */ /* 0x000fc400078e021b */
[C---:B------:R-:W-:Y:S01]  /*4750*/  FMUL R23, R44.reuse, R23 ;  /* 0x000000172c177220 */ /* 0x040fe20000400000 */
[C---:B------:R-:W-:Y:S01]  /*4760*/  FMUL R17, R44.reuse, R24 ;  /* 0x000000182c117220 */ /* 0x040fe20000400000 */
[C---:B------:R-:W-:Y:S01]  /*4770*/  FMUL R26, R44.reuse, R26 ;  /* 0x0000001a2c1a7220 */ /* 0x040fe20000400000 */
[C---:B------:R-:W-:Y:S01]  /*4780*/  FMUL R19, R44.reuse, R32 ;  /* 0x000000202c137220 */ /* 0x040fe20000400000 */
[C---:B------:R-:W-:Y:S01]  /*4790*/  FMUL R33, R44.reuse, R33 ;  /* 0x000000212c217220 */ /* 0x040fe20000400000 */
[C---:B------:R-:W-:Y:S01]  /*47a0*/  FMUL R34, R44.reuse, R34 ;  /* 0x000000222c227220 */ /* 0x040fe20000400000 */
[----:B------:R-:W-:Y:S01]  /*47b0*/  FMUL R44, R44, R35 ;  /* 0x000000232c2c7220 */ /* 0x000fe20000400000 */
[----:B------:R-:W-:Y:S01]  /*47c0*/  F2FP.F16.F32.PACK_AB R22, R31, R22 ;  /* 0x000000161f16723e */ /* 0x000fe200000000ff */
[----:B------:R-:W1:Y:S01]  /*47d0*/  LDCU UR4, c[0x0][0x3ec] ;  /* 0x00007d80ff0477ac */ /* 0x000e620008000800 */
[----:B------:R-:W-:Y:S02]  /*47e0*/  LEA R31, R12, R29, 0x1 ;  /* 0x0000001d0c1f7211 */ /* 0x000fe400078e08ff */
[----:B------:R-:W-:-:S02]  /*47f0*/  F2FP.F16.F32.PACK_AB R20, R23, R20 ;  /* 0x000000141714723e */ /* 0x000fc400000000ff */
[----:B------:R-:W-:Y:S02]  /*4800*/  F2FP.F16.F32.PACK_AB R17, R26, R17 ;  /* 0x000000111a11723e */ /* 0x000fe400000000ff */
[----:B------:R-:W-:Y:S01]  /*4810*/  F2FP.F16.F32.PACK_AB R19, R34, R19 ;  /* 0x000000132213723e */ /* 0x000fe200000000ff */
[----:B------:R-:W-:Y:S01]  /*4820*/  BAR.SYNC.DEFER_BLOCKING 0x0 ;  /* 0x0000000000007b1d */ /* 0x000fe20000010000 */
[----:B------:R-:W-:Y:S01]  /*4830*/  F2FP.F16.F32.PACK_AB R23, R44, R33 ;  /* 0x000000212c17723e */ /* 0x000fe200000000ff */
[C---:B------:R-:W-:Y:S01]  /*4840*/  IMAD R33, R12.reuse, 0x2, R31 ;  /* 0x000000020c217824 */ /* 0x040fe200078e021f */
[-C--:B------:R-:W-:Y:S02]  /*4850*/  LEA R24, P1, R43, R14.reuse, 0x1 ;  /* 0x0000000e2b187211 */ /* 0x080fe400078208ff */
[----:B------:R-:W-:Y:S02]  /*4860*/  LEA R26, P2, R27, R14, 0x1 ;  /* 0x0000000e1b1a7211 */ /* 0x000fe400078408ff */
[----:B------:R-:W-:-:S02]  /*4870*/  LEA R35, R12, R33, 0x1 ;  /* 0x000000210c237211 */ /* 0x000fc400078e08ff */
[-C--:B------:R-:W-:Y:S01]  /*4880*/  LEA.HI.X.SX32 R25, R43, R15.reuse, 0x1, P1 ;  /* 0x0000000f2b197211 */ /* 0x080fe200008f0eff */
[----:B-1----:R-:W-:Y:S01]  /*4890*/  UIMAD UR4, UR9, UR4, URZ ;  /* 0x00000004090472a4 */ /* 0x002fe2000f8e02ff */
[----:B------:R-:W-:Y:S01]  /*48a0*/  LEA R28, P1, R29, R14, 0x1 ;  /* 0x0000000e1d1c7211 */ /* 0x000fe200078208ff */
[C---:B------:R-:W-:Y:S01]  /*48b0*/  IMAD R41, R12.reuse, 0x2, R35 ;  /* 0x000000020c297824 */ /* 0x040fe200078e0223 */
[-C--:B------:R-:W-:Y:S01]  /*48c0*/  LEA.HI.X.SX32 R27, R27, R15.reuse, 0x1, P2 ;  /* 0x0000000f1b1b7211 */ /* 0x080fe200010f0eff */
[----:B------:R-:W-:Y:S01]  /*48d0*/  USHF.L.U32 UR6, UR4, 0x2, URZ ;  /* 0x0000000204067899 */ /* 0x000fe200080006ff */
[----:B------:R-:W-:Y:S01]  /*48e0*/  LEA.HI.X.SX32 R29, R29, R15, 0x1, P1 ;  /* 0x0000000f1d1d7211 */ /* 0x000fe200008f0eff */
[----:B------:R-:W-:Y:S01]  /*48f0*/  UIMAD.WIDE UR4, UR4, 0x4, URZ ;  /* 0x00000004040478a5 */ /* 0x000fe2000f8e02ff */
[----:B------:R-:W-:Y:S02]  /*4900*/  LEA R43, R12, R41, 0x1 ;  /* 0x000000290c2b7211 */ /* 0x000fe400078e08ff */
[----:B------:R-:W-:-:S03]  /*4910*/  FSEL R38, R38, -INF , P4 ;  /* 0xff80000026267808 */ /* 0x000fc60002000000 */
[----:B------:R-:W-:Y:S01]  /*4920*/  IMAD R45, R12, 0x2, R43 ;  /* 0x000000020c2d7824 */ /* 0x000fe200078e022b */
[----:B------:R0:W-:Y:S01]  /*4930*/  STS.128 [R37], R16 ;  /* 0x0000001025007388 */ /* 0x0001e20000000c00 */
[----:B------:R-:W-:-:S03]  /*4940*/  FFMA R39, R38, 0.69314718246459960938, R39 ;  /* 0x3f31721826277823 */ /* 0x000fc60000000027 */
[----:B------:R1:W-:Y:S01]  /*4950*/  STS.128 [R37+0x800], R20 ;  /* 0x0008001425007388 */ /* 0x0003e20000000c00 */
[----:B------:R-:W-:Y:S01]  /*4960*/  BAR.SYNC.DEFER_BLOCKING 0x0 ;  /* 0x0000000000007b1d */ /* 0x000fe20000010000 */
[----:B0-----:R-:W-:Y:S02]  /*4970*/  PRMT R17, R8, 0x7632, R17 ;  /* 0x0000763208117816 */ /* 0x001fe40000000011 */
[-C--:B------:R-:W-:Y:S02]  /*4980*/  LEA R16, P1, R31, R14.reuse, 0x1 ;  /* 0x0000000e1f107211 */ /* 0x080fe400078208ff */
[C---:B-1----:R-:W-:Y:S02]  /*4990*/  LEA R23, R12.reuse, R45, 0x1 ;  /* 0x0000002d0c177211 */ /* 0x042fe400078e08ff */
[----:B------:R-:W-:Y:S01]  /*49a0*/  PRMT R21, R9, 0x7632, R21 ;  /* 0x0000763209157816 */ /* 0x000fe20000000015 */
[----:B------:R-:W-:Y:S04]  /*49b0*/  STG.E.U16 desc[UR30][R24.64], R8 ;  /* 0x0000000818007986 */ /* 0x000fe8000c10151e */
[----:B------:R0:W-:Y:S04]  /*49c0*/  STG.E.U16 desc[UR30][R26.64], R17 ;  /* 0x000000111a007986 */ /* 0x0001e8000c10151e */
[----:B------:R1:W-:Y:S01]  /*49d0*/  STG.E.U16 desc[UR30][R28.64], R9 ;  /* 0x000000091c007986 */ /* 0x0003e2000c10151e */
[----:B0-----:R-:W-:Y:S01]  /*49e0*/  LEA.HI.X.SX32 R17, R31, R15, 0x1, P1 ;  /* 0x0000000f1f117211 */ /* 0x001fe200008f0eff */
[----:B------:R-:W-:Y:S01]  /*49f0*/  IMAD R31, R12, 0x2, R23 ;  /* 0x000000020c1f7824 */ /* 0x000fe200078e0217 */
[----:B------:R-:W-:-:S02]  /*4a00*/  LEA R18, P1, R33, R14, 0x1 ;  /* 0x0000000e21127211 */ /* 0x000fc400078208ff */
[----:B-1----:R-:W-:Y:S01]  /*4a10*/  PRMT R9, R10, 0x7632, R9 ;  /* 0x000076320a097816 */ /* 0x002fe20000000009 */
[----:B------:R0:W-:Y:S01]  /*4a20*/  STG.E.U16 desc[UR30][R16.64], R21 ;  /* 0x0000001510007986 */ /* 0x0001e2000c10151e */
[C---:B------:R-:W-:Y:S02]  /*4a30*/  LEA R37, R12.reuse, R31, 0x1 ;  /* 0x0000001f0c257211 */ /* 0x040fe400078e08ff */
[-C--:B------:R-:W-:Y:S02]  /*4a40*/  LEA.HI.X.SX32 R19, R33, R15.reuse, 0x1, P1 ;  /* 0x0000000f21137211 */ /* 0x080fe400008f0eff */
[C---:B------:R-:W-:Y:S01]  /*4a50*/  LEA R20, P1, R35.reuse, R14, 0x1 ;  /* 0x0000000e23147211 */ /* 0x040fe200078208ff */
[----:B------:R-:W-:Y:S02]  /*4a60*/  IMAD R33, R12, 0x2, R37 ;  /* 0x000000020c217824 */ /* 0x000fe400078e0225 */
[----:B------:R1:W-:Y:S01]  /*4a70*/  STG.E.U16 desc[UR30][R18.64], R10 ;  /* 0x0000000a12007986 */ /* 0x0003e2000c10151e */
[----:B0-----:R-:W-:-:S02]  /*4a80*/  LEA.HI.X.SX32 R21, R35, R15, 0x1, P1 ;  /* 0x0000000f23157211 */ /* 0x001fc400008f0eff */
[C---:B------:R-:W-:Y:S02]  /*4a90*/  LEA R35, R12.reuse, R33, 0x1 ;  /* 0x000000210c237211 */ /* 0x040fe400078e08ff */
[-C--:B------:R-:W-:Y:S01]  /*4aa0*/  LEA R26, P1, R41, R14.reuse, 0x1 ;  /* 0x0000000e291a7211 */ /* 0x080fe200078208ff */
[----:B------:R0:W-:Y:S01]  /*4ab0*/  STG.E.U16 desc[UR30][R20.64], R9 ;  /* 0x0000000914007986 */ /* 0x0001e2000c10151e */
[----:B------:R-:W-:Y:S01]  /*4ac0*/  PRMT R17, R11, 0x7632, R17 ;  /* 0x000076320b117816 */ /* 0x000fe20000000011 */
[C---:B------:R-:W-:Y:S01]  /*4ad0*/  IMAD R29, R12.reuse, 0x2, R35 ;  /* 0x000000020c1d7824 */ /* 0x040fe200078e0223 */
[----:B------:R-:W-:Y:S02]  /*4ae0*/  LEA.HI.X.SX32 R27, R41, R15, 0x1, P1 ;  /* 0x0000000f291b7211 */ /* 0x000fe400008f0eff */
[-C--:B------:R-:W-:Y:S02]  /*4af0*/  LEA R8, P1, R43, R14.reuse, 0x1 ;  /* 0x0000000e2b087211 */ /* 0x080fe400078208ff */
[----:B------:R-:W-:Y:S01]  /*4b00*/  LEA R41, R12, R29, 0x1 ;  /* 0x0000001d0c297211 */ /* 0x000fe200078e08ff */
[----:B------:R-:W-:Y:S01]  /*4b10*/  STG.E.U16 desc[UR30][R26.64], R11 ;  /* 0x0000000b1a007986 */ /* 0x000fe2000c10151e */
[----:B-1----:R-:W-:-:S02]  /*4b20*/  LEA R18, P2, R23, R14, 0x1 ;  /* 0x0000000e17127211 */ /* 0x002fc400078408ff */
[-C--:B0-----:R-:W-:Y:S01]  /*4b30*/  LEA.HI.X.SX32 R9, R43, R15.reuse, 0x1, P1 ;  /* 0x0000000f2b097211 */ /* 0x081fe200008f0eff */
[C---:B------:R-:W-:Y:S01]  /*4b40*/  IMAD R43, R12.reuse, 0x2, R41 ;  /* 0x000000020c2b7824 */ /* 0x040fe200078e0229 */
[-C--:B------:R-:W-:Y:S02]  /*4b50*/  LEA R16, P1, R45, R14.reuse, 0x1 ;  /* 0x0000000e2d107211 */ /* 0x080fe400078208ff */
[----:B------:R-:W-:Y:S01]  /*4b60*/  LEA.HI.X.SX32 R19, R23, R15, 0x1, P2 ;  /* 0x0000000f17137211 */ /* 0x000fe200010f0eff */
[----:B------:R0:W-:Y:S01]  /*4b70*/  STG.E.U16 desc[UR30][R8.64], R17 ;  /* 0x0000001108007986 */ /* 0x0001e2000c10151e */
[C---:B------:R-:W-:Y:S02]  /*4b80*/  LEA R47, R12.reuse, R43, 0x1 ;  /* 0x0000002b0c2f7211 */ /* 0x040fe400078e08ff */
[-C--:B------:R-:W-:Y:S01]  /*4b90*/  LEA R22, P2, R37, R14.reuse, 0x1 ;  /* 0x0000000e25167211 */ /* 0x080fe200078408ff */
[----:B------:R-:W1:Y:S01]  /*4ba0*/  LDS.128 R8, [R13] ;  /* 0x000000000d087984 */ /* 0x000e620000000c00 */
[----:B------:R-:W-:Y:S01]  /*4bb0*/  LEA R20, P3, R33, R14, 0x1 ;  /* 0x0000000e21147211 */ /* 0x000fe200078608ff */
[----:B------:R-:W-:Y:S01]  /*4bc0*/  IMAD R49, R12, 0x2, R47 ;  /* 0x000000020c317824 */ /* 0x000fe200078e022f */
[----:B------:R-:W-:-:S02]  /*4bd0*/  LEA.HI.X.SX32 R23, R37, R15, 0x1, P2 ;  /* 0x0000000f25177211 */ /* 0x000fc400010f0eff */
[-C--:B------:R-:W-:Y:S02]  /*4be0*/  LEA.HI.X.SX32 R21, R33, R15.reuse, 0x1, P3 ;  /* 0x0000000f21157211 */ /* 0x080fe400018f0eff */
[-C--:B------:R-:W-:Y:S02]  /*4bf0*/  LEA R30, P3, R41, R14.reuse, 0x1 ;  /* 0x0000000e291e7211 */ /* 0x080fe400078608ff */
[----:B0-----:R-:W-:Y:S02]  /*4c00*/  LEA.HI.X.SX32 R17, R45, R15, 0x1, P1 ;  /* 0x0000000f2d117211 */ /* 0x001fe400008f0eff */
[C---:B------:R-:W-:Y:S02]  /*4c10*/  LEA R45, R12.reuse, R49, 0x1 ;  /* 0x000000310c2d7211 */ /* 0x040fe400078e08ff */
[----:B------:R-:W-:Y:S02]  /*4c20*/  LEA R24, P1, R31, R14, 0x1 ;  /* 0x0000000e1f187211 */ /* 0x000fe400078208ff */
[----:B------:R-:W-:-:S02]  /*4c30*/  LEA R51, R12, R45, 0x1 ;  /* 0x0000002d0c337211 */ /* 0x000fc400078e08ff */
[-C--:B------:R-:W-:Y:S02]  /*4c40*/  LEA.HI.X.SX32 R25, R31, R15.reuse, 0x1, P1 ;  /* 0x0000000f1f197211 */ /* 0x080fe400008f0eff */
[-C--:B------:R-:W-:Y:S01]  /*4c50*/  LEA R28, P2, R29, R14.reuse, 0x1 ;  /* 0x0000000e1d1c7211 */ /* 0x080fe200078408ff */
[C---:B------:R-:W-:Y:S01]  /*4c60*/  IMAD R37, R12.reuse, 0x2, R51 ;  /* 0x000000020c257824 */ /* 0x040fe200078e0233 */
[----:B------:R-:W-:Y:S02]  /*4c70*/  LEA.HI.X.SX32 R31, R41, R15, 0x1, P3 ;  /* 0x0000000f291f7211 */ /* 0x000fe400018f0eff */
[-C--:B------:R-:W-:Y:S02]  /*4c80*/  LEA R40, P3, R49, R14.reuse, 0x1 ;  /* 0x0000000e31287211 */ /* 0x080fe400078608ff */
[----:B------:R-:W-:Y:S02]  /*4c90*/  LEA R53, R12, R37, 0x1 ;  /* 0x000000250c357211 */ /* 0x000fe400078e08ff */
[----:B------:R-:W-:-:S02]  /*4ca0*/  LEA R26, P1, R35, R14, 0x1 ;  /* 0x0000000e231a7211 */ /* 0x000fc400078208ff */
[C---:B------:R-:W-:Y:S02]  /*4cb0*/  LEA R55, R12.reuse, R53, 0x1 ;  /* 0x000000350c377211 */ /* 0x040fe400078e08ff */
[-C--:B------:R-:W-:Y:S02]  /*4cc0*/  LEA.HI.X.SX32 R29, R29, R15.reuse, 0x1, P2 ;  /* 0x0000000f1d1d7211 */ /* 0x080fe400010f0eff */
[-C--:B------:R-:W-:Y:S01]  /*4cd0*/  LEA R34, P2, R47, R14.reuse, 0x1 ;  /* 0x0000000e2f227211 */ /* 0x080fe200078408ff */
[C---:B------:R-:W-:Y:S01]  /*4ce0*/  IMAD R57, R12.reuse, 0x2, R55 ;  /* 0x000000020c397824 */ /* 0x040fe200078e0237 */
[----:B------:R-:W-:Y:S02]  /*4cf0*/  LEA.HI.X.SX32 R41, R49, R15, 0x1, P3 ;  /* 0x0000000f31297211 */ /* 0x000fe400018f0eff */
[----:B------:R-:W-:Y:S02]  /*4d00*/  LEA R46, P3, R37, R14, 0x1 ;  /* 0x0000000e252e7211 */ /* 0x000fe400078608ff */
[----:B------:R-:W-:Y:S01]  /*4d10*/  LEA R59, R12, R57, 0x1 ;  /* 0x000000390c3b7211 */ /* 0x000fe200078e08ff */
[----:B-1----:R0:W-:Y:S01]  /*4d20*/  STG.E.U16 desc[UR30][R16.64], R8 ;  /* 0x0000000810007986 */ /* 0x0021e2000c10151e */
[----:B------:R-:W-:-:S02]  /*4d30*/  LEA.HI.X.SX32 R27, R35, R15, 0x1, P1 ;  /* 0x0000000f231b7211 */ /* 0x000fc400008f0eff */
[C---:B------:R-:W-:Y:S02]  /*4d40*/  LEA R61, R12.reuse, R59, 0x1 ;  /* 0x0000003b0c3d7211 */ /* 0x040fe400078e08ff */
[-C--:B------:R-:W-:Y:S02]  /*4d50*/  LEA.HI.X.SX32 R35, R47, R15.reuse, 0x1, P2 ;  /* 0x0000000f2f237211 */ /* 0x080fe400010f0eff */
[-C--:B------:R-:W-:Y:S01]  /*4d60*/  LEA.HI.X.SX32 R47, R37, R15.reuse, 0x1, P3 ;  /* 0x0000000f252f7211 */ /* 0x080fe200018f0eff */
[----:B------:R-:W-:Y:S01]  /*4d70*/  IMAD R37, R12, 0x2, R61 ;  /* 0x000000020c257824 */ /* 0x000fe200078e023d */
[-C--:B------:R-:W-:Y:S02]  /*4d80*/  LEA R32, P1, R43, R14.reuse, 0x1 ;  /* 0x0000000e2b207211 */ /* 0x080fe400078208ff */
[----:B------:R-:W-:Y:S02]  /*4d90*/  LEA R44, P2, R51, R14, 0x1 ;  /* 0x0000000e332c7211 */ /* 0x000fe400078408ff */
[----:B------:R-:W-:-:S02]  /*4da0*/  LEA.HI.X.SX32 R33, R43, R15, 0x1, P1 ;  /* 0x0000000f2b217211 */ /* 0x000fc400008f0eff */
[CC--:B------:R-:W-:Y:S02]  /*4db0*/  LEA R42, P1, R45.reuse, R14.reuse, 0x1 ;  /* 0x0000000e2d2a7211 */ /* 0x0c0fe400078208ff */
[C---:B------:R-:W-:Y:S02]  /*4dc0*/  LEA R63, R12.reuse, R37, 0x1 ;  /* 0x000000250c3f7211 */ /* 0x040fe400078e08ff */
[----:B------:R-:W-:Y:S02]  /*4dd0*/  LEA.HI.X.SX32 R43, R45, R15, 0x1, P1 ;  /* 0x0000000f2d2b7211 */ /* 0x000fe400008f0eff */
[C---:B------:R-:W-:Y:S02]  /*4de0*/  LEA R65, R12.reuse, R63, 0x1 ;  /* 0x0000003f0c417211 */ /* 0x040fe400078e08ff */
[----:B------:R-:W-:Y:S02]  /*4df0*/  LEA.HI.X.SX32 R45, R51, R15, 0x1, P2 ;  /* 0x0000000f332d7211 */ /* 0x000fe400010f0eff */
[-C--:B------:R-:W-:Y:S01]  /*4e00*/  LEA R48, P1, R53, R14.reuse, 0x1 ;  /* 0x0000000e35307211 */ /* 0x080fe200078208ff */
[----:B------:R-:W-:Y:S01]  /*4e10*/  IMAD R67, R12, 0x2, R65 ;  /* 0x000000020c437824 */ /* 0x000fe200078e0241 */
[----:B------:R-:W-:-:S02]  /*4e20*/  LEA R50, P2, R55, R14, 0x1 ;  /* 0x0000000e37327211 */ /* 0x000fc400078408ff */
[-C--:B------:R-:W-:Y:S02]  /*4e30*/  LEA R52, P3, R57, R14.reuse, 0x1 ;  /* 0x0000000e39347211 */ /* 0x080fe400078608ff */
[-C--:B------:R-:W-:Y:S02]  /*4e40*/  LEA.HI.X.SX32 R49, R53, R15.reuse, 0x1, P1 ;  /* 0x0000000f35317211 */ /* 0x080fe400008f0eff */
[-C--:B------:R-:W-:Y:S02]  /*4e50*/  LEA.HI.X.SX32 R51, R55, R15.reuse, 0x1, P2 ;  /* 0x0000000f37337211 */ /* 0x080fe400010f0eff */
[-C--:B------:R-:W-:Y:S02]  /*4e60*/  LEA R54, P1, R59, R14.reuse, 0x1 ;  /* 0x0000000e3b367211 */ /* 0x080fe400078208ff */
[----:B------:R-:W-:Y:S02]  /*4e70*/  LEA.HI.X.SX32 R53, R57, R15, 0x1, P3 ;  /* 0x0000000f39357211 */ /* 0x000fe400018f0eff */
[----:B------:R-:W-:-:S02]  /*4e80*/  LEA R56, P2, R61, R14, 0x1 ;  /* 0x0000000e3d387211 */ /* 0x000fc400078408ff */
[-C--:B------:R-:W-:Y:S02]  /*4e90*/  LEA R58, P3, R37, R14.reuse, 0x1 ;  /* 0x0000000e253a7211 */ /* 0x080fe400078608ff */
[----:B------:R-:W-:Y:S02]  /*4ea0*/  LEA.HI.X.SX32 R55, R59, R15, 0x1, P1 ;  /* 0x0000000f3b377211 */ /* 0x000fe400008f0eff */
[----:B------:R-:W-:Y:S02]  /*4eb0*/  LEA R12, R12, R67, 0x1 ;  /* 0x000000430c0c7211 */ /* 0x000fe400078e08ff */
[-C--:B------:R-:W-:Y:S02]  /*4ec0*/  LEA.HI.X.SX32 R57, R61, R15.reuse, 0x1, P2 ;  /* 0x0000000f3d397211 */ /* 0x080fe400010f0eff */
[----:B------:R-:W-:Y:S02]  /*4ed0*/  LEA R60, P1, R63, R14, 0x1 ;  /* 0x0000000e3f3c7211 */ /* 0x000fe400078208ff */
[----:B------:R-:W-:-:S02]  /*4ee0*/  LEA.HI.X.SX32 R59, R37, R15, 0x1, P3 ;  /* 0x0000000f253b7211 */ /* 0x000fc400018f0eff */
[-C--:B------:R-:W-:Y:S02]  /*4ef0*/  LEA R62, P2, R65, R14.reuse, 0x1 ;  /* 0x0000000e413e7211 */ /* 0x080fe400078408ff */
[-C--:B------:R-:W-:Y:S02]  /*4f00*/  LEA R64, P3, R67, R14.reuse, 0x1 ;  /* 0x0000000e43407211 */ /* 0x080fe400078608ff */
[----:B------:R-:W-:Y:S02]  /*4f10*/  LEA R66, P4, R12, R14, 0x1 ;  /* 0x0000000e0c427211 */ /* 0x000fe400078808ff */
[-C--:B------:R-:W-:Y:S02]  /*4f20*/  LEA.HI.X.SX32 R61, R63, R15.reuse, 0x1, P1 ;  /* 0x0000000f3f3d7211 */ /* 0x080fe400008f0eff */
[-C--:B------:R-:W-:Y:S02]  /*4f30*/  LEA.HI.X.SX32 R63, R65, R15.reuse, 0x1, P2 ;  /* 0x0000000f413f7211 */ /* 0x080fe400010f0eff */
[----:B------:R-:W-:-:S02]  /*4f40*/  LEA.HI.X.SX32 R65, R67, R15, 0x1, P3 ;  /* 0x0000000f43417211 */ /* 0x000fc400018f0eff */
[----:B------:R-:W-:Y:S02]  /*4f50*/  LEA.HI.X.SX32 R67, R12, R15, 0x1, P4 ;  /* 0x0000000f0c437211 */ /* 0x000fe400020f0eff */
[----:B------:R-:W1:Y:S01]  /*4f60*/  LDS.128 R12, [R13+0x1000] ;  /* 0x001000000d0c7984 */ /* 0x000e620000000c00 */
[----:B------:R-:W-:Y:S02]  /*4f70*/  PRMT R37, R8, 0x7632, R37 ;  /* 0x0000763208257816 */ /* 0x000fe40000000025 */
[----:B0-----:R-:W-:Y:S02]  /*4f80*/  PRMT R17, R9, 0x7632, R17 ;  /* 0x0000763209117816 */ /* 0x001fe40000000011 */
[----:B------:R-:W-:Y:S01]  /*4f90*/  PRMT R8, R4, 0x7632, R8 ;  /* 0x0000763204087816 */ /* 0x000fe20000000008 */
[----:B------:R0:W-:Y:S01]  /*4fa0*/  STG.E.U16 desc[UR30][R18.64], R37 ;  /* 0x0000002512007986 */ /* 0x0001e2000c10151e */
[----:B------:R-:W-:Y:S02]  /*4fb0*/  PRMT R16, R5, 0x7632, R16 ;  /* 0x0000763205107816 */ /* 0x000fe40000000010 */
[----:B------:R-:W-:Y:S01]  /*4fc0*/  ISETP.GE.U32.AND P1, PT, R0, 0x80, PT ;  /* 0x000000800000780c */ /* 0x000fe20003f26070 */
[----:B------:R2:W-:Y:S01]  /*4fd0*/  STG.E.U16 desc[UR30][R24.64], R9 ;  /* 0x0000000918007986 */ /* 0x0005e2000c10151e */
[----:B------:R-:W-:-:S03]  /*4fe0*/  IMAD.HI R0, R3, 0x4, RZ ;  /* 0x0000000403007827 */ /* 0x000fc600078e02ff */
[----:B------:R3:W-:Y:S01]  /*4ff0*/  STG.E.U16 desc[UR30][R22.64], R17 ;  /* 0x0000001116007986 */ /* 0x0007e2000c10151e */
[----:B0-----:R-:W-:-:S03]  /*5000*/  PRMT R19, R10, 0x7632, R19 ;  /* 0x000076320a137816 */ /* 0x001fc60000000013 */
[----:B------:R0:W-:Y:S01]  /*5010*/  STG.E.U16 desc[UR30][R20.64], R10 ;  /* 0x0000000a14007986 */ /* 0x0001e2000c10151e */
[----:B--2---:R-:W-:-:S03]  /*5020*/  PRMT R25, R7, 0x7632, R25 ;  /* 0x0000763207197816 */ /* 0x004fc60000000019 */
[----:B------:R1:W-:Y:S01]  /*5030*/  STG.E.U16 desc[UR30][R26.64], R19 ;  /* 0x000000131a007986 */ /* 0x0003e2000c10151e */
[----:B---3--:R-:W-:-:S03]  /*5040*/  PRMT R23, R6, 0x7632, R23 ;  /* 0x0000763206177816 */ /* 0x008fc60000000017 */
[----:B------:R2:W-:Y:S01]  /*5050*/  STG.E.U16 desc[UR30][R28.64], R11 ;  /* 0x0000000b1c007986 */ /* 0x0005e2000c10151e */
[----:B0-----:R-:W-:-:S05]  /*5060*/  PRMT R21, R11, 0x7632, R21 ;  /* 0x000076320b157816 */ /* 0x001fca0000000015 */
[----:B------:R0:W-:Y:S04]  /*5070*/  STG.E.U16 desc[UR30][R30.64], R21 ;  /* 0x000000151e007986 */ /* 0x0001e8000c10151e */
[----:B------:R3:W-:Y:S01]  /*5080*/  STG.E.U16 desc[UR30][R32.64], R4 ;  /* 0x0000000420007986 */ /* 0x0007e2000c10151e */
[----:B-1----:R-:W-:Y:S02]  /*5090*/  PRMT R27, R12, 0x7632, R27 ;  /* 0x000076320c1b7816 */ /* 0x002fe4000000001b */
[----:B--2---:R-:W-:Y:S01]  /*50a0*/  PRMT R29, R13, 0x7632, R29 ;  /* 0x000076320d1d7816 */ /* 0x004fe2000000001d */
[----:B------:R1:W-:Y:S04]  /*50b0*/  STG.E.U16 desc[UR30][R34.64], R8 ;  /* 0x0000000822007986 */ /* 0x0003e8000c10151e */
[----:B------:R2:W-:Y:S01]  /*50c0*/  STG.E.U16 desc[UR30][R40.64], R5 ;  /* 0x0000000528007986 */ /* 0x0005e2000c10151e */
[----:B0-----:R-:W-:-:S03]  /*50d0*/  PRMT R31, R14, 0x7632, R31 ;  /* 0x000076320e1f7816 */ /* 0x001fc6000000001f */
[----:B------:R-:W-:Y:S01]  /*50e0*/  STG.E.U16 desc[UR30][R42.64], R16 ;  /* 0x000000102a007986 */ /* 0x000fe2000c10151e */
[----:B---3--:R-:W-:-:S03]  /*50f0*/  PRMT R33, R15, 0x7632, R33 ;  /* 0x000076320f217816 */ /* 0x008fc60000000021 */
[----:B------:R-:W-:Y:S01]  /*5100*/  STG.E.U16 desc[UR30][R44.64], R6 ;  /* 0x000000062c007986 */ /* 0x000fe2000c10151e */
[----:B-1----:R-:W0:Y:S03]  /*5110*/  LDC.64 R8, c[0x0][0x3a0] ;  /* 0x0000e800ff087b82 */ /* 0x002e260000000a00 */
[----:B------:R-:W-:Y:S01]  /*5120*/  STG.E.U16 desc[UR30][R46.64], R23 ;  /* 0x000000172e007986 */ /* 0x000fe2000c10151e */
[----:B--2---:R-:W-:-:S03]  /*5130*/  SHF.L.U32 R5, R3, 0x2, RZ ;  /* 0x0000000203057819 */ /* 0x004fc600000006ff */
[----:B------:R-:W-:Y:S04]  /*5140*/  STG.E.U16 desc[UR30][R48.64], R7 ;  /* 0x0000000730007986 */ /* 0x000fe8000c10151e */
        /* <DEDUP_REMOVED lines=8> */
[----:B------:R-:W-:Y:S01]  /*51d0*/  STG.E.U16 desc[UR30][R66.64], R33 ;  /* 0x0000002142007986 */ /* 0x000fe2000c10151e */
[----:B------:R-:W-:Y:S06]  /*51e0*/  BAR.SYNC.DEFER_BLOCKING 0x0 ;  /* 0x0000000000007b1d */ /* 0x000fec0000010000 */
[----:B------:R0:W-:Y:S02]  /*51f0*/  STSM.16.M88 [R2], R39 ;  /* 0x0000002702007844 */ /* 0x0001e40000000000 */
[----:B------:R-:W-:Y:S01]  /*5200*/  BAR.SYNC.DEFER_BLOCKING 0x0 ;  /* 0x0000000000007b1d */ /* 0x000fe20000010000 */
[----:B0-----:R-:W-:-:S04]  /*5210*/  IADD3 R2, P2, P3, R5, UR6, R8 ;  /* 0x0000000605027c10 */ /* 0x001fc8000fb5e008 */
[----:B------:R-:W-:Y:S01]  /*5220*/  IADD3.X R3, PT, PT, R0, UR5, R9, P2, P3 ;  /* 0x0000000500037c10 */ /* 0x000fe200097e6409 */
[----:B------:R-:W0:Y:S04]  /*5230*/  LDSM.16.M88 R7, [R36+UR12] ;  /* 0x0000000c2407783b */ /* 0x000e280008000000 */
[----:B0-----:R0:W-:Y:S01]  /*5240*/  @!P1 STG.E desc[UR30][R2.64], R7 ;  /* 0x0000000702009986 */ /* 0x0011e2000c10191e */
[----:B------:R-:W-:Y:S06]  /*5250*/  BAR.SYNC.DEFER_BLOCKING 0x0 ;  /* 0x0000000000007b1d */ /* 0x000fec0000010000 */
[----:B------:R-:W-:Y:S05]  /*5260*/  @P0 BRA `(.L_x_20) ;  /* 0x0000000000a00947 */ /* 0x000fea0003800000 */
[----:B------:R-:W1:Y:S01]  /*5270*/  S2UR UR5, SR_CgaCtaId ;  /* 0x00000000000579c3 */ /* 0x000e620000008800 */
[----:B------:R-:W-:Y:S01]  /*5280*/  NOP ;  /* 0x0000000000007918 */ /* 0x000fe20000000000 */
[----:B------:R-:W-:Y:S01]  /*5290*/  UMOV UR4, 0x50 ;  /* 0x0000005000047882 */ /* 0x000fe20000000000 */
[----:B------:R-:W-:Y:S01]  /*52a0*/  IMAD.U32 R0, RZ, RZ, UR13 ;  /* 0x0000000dff007e24 */ /* 0x000fe2000f8e00ff */
[----:B0-----:R-:W-:Y:S02]  /*52b0*/  MOV R3, 0xf ;  /* 0x0000000f00037802 */ /* 0x001fe40000000f00 */
[----:B------:R-:W-:Y:S02]  /*52c0*/  MOV R7, 0x1 ;  /* 0x0000000100077802 */ /* 0x000fe40000000f00 */
[----:B------:R-:W-:-:S04]  /*52d0*/  LOP3.LUT R0, R0, 0xffff, RZ, 0xc0, !PT ;  /* 0x0000ffff00007812 */ /* 0x000fc800078ec0ff */
[----:B------:R-:W-:-:S05]  /*52e0*/  SHF.R.U32.HI R0, RZ, 0x5, R0 ;  /* 0x00000005ff007819 */ /* 0x000fca0000011600 */
[----:B------:R-:W-:Y:S01]  /*52f0*/  VIADD R2, R0, 0x10 ;  /* 0x0000001000027836 */ /* 0x000fe20000000000 */
[----:B------:R-:W-:Y:S01]  /*5300*/  SHF.L.U32 R0, R3, R0, RZ ;  /* 0x0000000003007219 */ /* 0x000fe200000006ff */
[----:B-1----:R-:W-:-:S03]  /*5310*/  ULEA UR6, UR5, UR4, 0x18 ;  /* 0x0000000405067291 */ /* 0x002fc6000f8ec0ff */
[----:B------:R-:W-:-:S04]  /*5320*/  SHF.L.U32 R3, R7, R2, RZ ;  /* 0x0000000207037219 */ /* 0x000fc800000006ff */
[----:B------:R-:W-:Y:S02]  /*5330*/  LOP3.LUT R0, R3, R0, RZ, 0xfc, !PT ;  /* 0x0000000003007212 */ /* 0x000fe400078efcff */
[----:B------:R-:W0:Y:S02]  /*5340*/  LDS R5, [UR6] ;  /* 0x00000006ff057984 */ /* 0x000e240008000800 */
[C---:B------:R-:W-:Y:S02]  /*5350*/  LOP3.LUT R2, R0.reuse, 0xffff, RZ, 0xc0, !PT ;  /* 0x0000ffff00027812 */ /* 0x040fe400078ec0ff */
[----:B0-----:R-:W-:-:S04]  /*5360*/  LOP3.LUT R3, R0, 0xffff, R5, 0x80, !PT ;  /* 0x0000ffff00037812 */ /* 0x001fc800078e8005 */
[----:B------:R-:W-:-:S13]  /*5370*/  ISETP.NE.AND P0, PT, R3, R2, PT ;  /* 0x000000020300720c */ /* 0x000fda0003f05270 */
[----:B------:R-:W-:Y:S05]  /*5380*/  @P0 BRA `(.L_x_21) ;  /* 0x0000000000500947 */ /* 0x000fea0003800000 */
[----:B------:R-:W-:Y:S02]  /*5390*/  SHF.R.U32.HI R5, RZ, 0x10, R5 ;  /* 0x00000010ff057819 */ /* 0x000fe40000011605 */
[----:B------:R-:W-:-:S04]  /*53a0*/  SHF.R.U32.HI R2, RZ, 0x10, R0 ;  /* 0x00000010ff027819 */ /* 0x000fc80000011600 */
[----:B------:R-:W-:-:S04]  /*53b0*/  LOP3.LUT R5, R5, R2, RZ, 0xc0, !PT ;  /* 0x0000000205057212 */ /* 0x000fc800078ec0ff */
[----:B------:R-:W-:-:S13]  /*53c0*/  ISETP.NE.AND P0, PT, R5, R2, PT ;  /* 0x000000020500720c */ /* 0x000fda0003f05270 */
[----:B------:R-:W-:Y:S05]  /*53d0*/  @P0 BRA `(.L_x_22) ;  /* 0x0000000000300947 */ /* 0x000fea0003800000 */
[----:B------:R-:W-:Y:S01]  /*53e0*/  R2UR UR4, R0 ;  /* 0x00000000000472ca */ /* 0x000fe200000e0000 */
[----:B------:R-:W-:Y:S01]  /*53f0*/  VOTEU.ANY UR5, UPT, PT ;  /* 0x0000000000057886 */ /* 0x000fe200038e0100 */
[----:B------:R-:W0:Y:S01]  /*5400*/  S2R R0, SR_LANEID ;  /* 0x0000000000007919 */ /* 0x000e220000000000 */
[----:B------:R-:W-:-:S10]  /*5410*/  UFLO.U32 UR5, UR5 ;  /* 0x00000005000572bd */ /* 0x000fd400080e0000 */
[----:B------:R-:W-:-:S06]  /*5420*/  ULOP3.LUT UR4, URZ, UR4, URZ, 0x33, !UPT ;  /* 0x00000004ff047292 */ /* 0x000fcc000f8e33ff */
[----:B------:R-:W-:-:S04]  /*5430*/  MOV R2, UR4 ;  /* 0x0000000400027c02 */ /* 0x000fc80008000f00 */
[----:B------:R-:W1:Y:S02]  /*5440*/  REDUX UR7, R2 ;  /* 0x00000000020773c4 */ /* 0x000e640000000000 */
[----:B------:R2:W-:Y:S01]  /*5450*/  UTCATOMSWS.AND URZ, UR4 ;  /* 0x0000000400ff79e3 */ /* 0x0005e20008000000 */
[----:B0-----:R-:W-:Y:S02]  /*5460*/  ISETP.EQ.U32.AND P0, PT, R0, UR5, PT ;  /* 0x0000000500007c0c */ /* 0x001fe4000bf02070 */
[----:B-1----:R-:W-:-:S11]  /*5470*/  MOV R0, UR7 ;  /* 0x0000000700007c02 */ /* 0x002fd60008000f00 */
[----:B------:R2:W-:Y:S01]  /*5480*/  @P0 ATOMS.AND RZ, [UR6], R0 ;  /* 0x00000000ffff098c */ /* 0x0005e2000a800006 */
[----:B------:R-:W-:Y:S05]  /*5490*/  BRA `(.L_x_20) ;  /* 0x0000000000147947 */ /* 0x000fea0003800000 */
.L_x_22:
[----:B------:R-:W-:-:S07]  /*54a0*/  MOV R2, 0x54c0 ;  /* 0x000054c000027802 */ /* 0x000fce0000000f00 */
[----:B------:R-:W-:Y:S05]  /*54b0*/  CALL.REL.NOINC `($__internal_0_$__cuda_sm10x_tcgen05_guardrail_trap_col_being_dealloced_not_returned_by_alloc) ;  /* 0x0000000000447944 */ /* 0x000fea0003c00000 */
[----:B------:R-:W-:Y:S05]  /*54c0*/  BRA `(.L_x_20) ;  /* 0x0000000000087947 */ /* 0x000fea0003800000 */
.L_x_21:
[----:B------:R-:W-:-:S07]  /*54d0*/  MOV R2, 0x54f0 ;  /* 0x000054f000027802 */ /* 0x000fce0000000f00 */
[----:B------:R-:W-:Y:S05]  /*54e0*/  CALL.REL.NOINC `($__internal_2_$__cuda_sm10x_tcgen05_guardrail_trap_unallocated_columns_being_dealloced) ;  /* 0x0000000000507944 */ /* 0x000fea0003c00000 */
.L_x_20:
[----:B------:R-:W-:Y:S01]  /*54f0*/  NOP ;  /* 0x0000000000007918 */ /* 0x000fe20000000000 */
[----:B--2---:R-:W-:Y:S05]  /*5500*/  EXIT ;  /* 0x000000000000794d */ /* 0x004fea0003800000 */
.L_x_8:
[----:B------:R-:W1:Y:S02]  /*5510*/  SYNCS.PHASECHK.TRANS64.TRYWAIT P4, [UR12+0x5000], RZ ;  /* 0x005000ffff0075a7 */ /* 0x000e64000808110c */
[----:B-1----:R-:W-:Y:S05]  /*5520*/  @!P4 BRA `(.L_x_8) ;  /* 0xfffffffc00f8c947 */ /* 0x002fea000383ffff */
[----:B------:R-:W-:Y:S05]  /*5530*/  BRA `(.L_x_7) ;  /* 0xffffffc000ec7947 */ /* 0x000fea000383ffff */
.L_x_14:
[----:B------:R-:W2:Y:S02]  /*5540*/  SYNCS.PHASECHK.TRANS64.TRYWAIT P2, [UR12+0x7010], RZ ;  /* 0x007010ffff0075a7 */ /* 0x000ea4000804110c */
[----:B--2---:R-:W-:Y:S05]  /*5550*/  @!P2 BRA `(.L_x_14) ;  /* 0xfffffffc00f8a947 */ /* 0x004fea000383ffff */
[----:B------:R-:W-:Y:S05]  /*5560*/  BRA `(.L_x_23) ;  /* 0xffffffd800687947 */ /* 0x000fea000383ffff */
.L_x_15:
[----:B------:R-:W2:Y:S02]  /*5570*/  SYNCS.PHASECHK.TRANS64.TRYWAIT P2, [UR17], R22 ;  /* 0x00000016ff0075a7 */ /* 0x000ea40008041111 */
[----:B--2---:R-:W-:Y:S05]  /*5580*/  @!P2 BRA `(.L_x_15) ;  /* 0xfffffffc00f8a947 */ /* 0x004fea000383ffff */
[----:B------:R-:W-:Y:S05]  /*5590*/  BRA `(.L_x_24) ;  /* 0xffffffe000087947 */ /* 0x000fea000383ffff */
.L_x_19:
[----:B------:R-:W0:Y:S02]  /*55a0*/  SYNCS.PHASECHK.TRANS64.TRYWAIT P2, [UR17], R4 ;  /* 0x00000004ff0075a7 */ /* 0x000e240008041111 */
[----:B0-----:R-:W-:Y:S05]  /*55b0*/  @!P2 BRA `(.L_x_19) ;  /* 0xfffffffc00f8a947 */ /* 0x001fea000383ffff */
[----:B------:R-:W-:Y:S05]  /*55c0*/  BRA `(.L_x_18) ;  /* 0xffffffe400bc7947 */ /* 0x000fea000383ffff */
        .weak           $__internal_0_$__cuda_sm10x_tcgen05_guardrail_trap_col_being_dealloced_not_returned_by_alloc
        .type           $__internal_0_$__cuda_sm10x_tcgen05_guardrail_trap_col_being_dealloced_not_returned_by_alloc,@function
        .size           $__internal_0_$__cuda_sm10x_tcgen05_guardrail_trap_col_being_dealloced_not_returned_by_alloc,($__internal_1_$__cuda_sm10x_tcgen05_guardrail_trap_phase_invalid_during_alloc - $__internal_0_$__cuda_sm10x_tcgen05_guardrail_trap_col_being_dealloced_not_returned_by_alloc)
$__internal_0_$__cuda_sm10x_tcgen05_guardrail_trap_col_being_dealloced_not_returned_by_alloc:
[----:B------:R-:W-:Y:S05]  /*55d0*/  BPT.TRAP 0x1 ;  /* 0x000000040000795c */ /* 0x000fea0000300000 */
[----:B------:R-:W-:-:S04]  /*55e0*/  IMAD.MOV.U32 R3, RZ, RZ, 0x0 ;  /* 0x00000000ff037424 */ /* 0x000fc800078e00ff */
[----:B------:R-:W-:Y:S05]  /*55f0*/  RET.REL.NODEC R2 `(attn_fwd) ;  /* 0xffffffa802807950 */ /* 0x000fea0003c3ffff */
        .weak           $__internal_1_$__cuda_sm10x_tcgen05_guardrail_trap_phase_invalid_during_alloc
        .type           $__internal_1_$__cuda_sm10x_tcgen05_guardrail_trap_phase_invalid_during_alloc,@function
        .size           $__internal_1_$__cuda_sm10x_tcgen05_guardrail_trap_phase_invalid_during_alloc,($__internal_2_$__cuda_sm10x_tcgen05_guardrail_trap_unallocated_columns_being_dealloced - $__internal_1_$__cuda_sm10x_tcgen05_guardrail_trap_phase_invalid_during_alloc)
$__internal_1_$__cuda_sm10x_tcgen05_guardrail_trap_phase_invalid_during_alloc:
[----:B------:R-:W-:Y:S05]  /*5600*/  BPT.TRAP 0x1 ;  /* 0x000000040000795c */ /* 0x000fea0000300000 */
[----:B------:R-:W-:-:S04]  /*5610*/  HFMA2 R3, -RZ, RZ, 0, 0 ;  /* 0x00000000ff037431 */ /* 0x000fc800000001ff */
[----:B------:R-:W-:Y:S05]  /*5620*/  RET.REL.NODEC R2 `(attn_fwd) ;  /* 0xffffffa802747950 */ /* 0x000fea0003c3ffff */
        .weak           $__internal_2_$__cuda_sm10x_tcgen05_guardrail_trap_unallocated_columns_being_dealloced
        .type           $__internal_2_$__cuda_sm10x_tcgen05_guardrail_trap_unallocated_columns_being_dealloced,@function
        .size           $__internal_2_$__cuda_sm10x_tcgen05_guardrail_trap_unallocated_columns_being_dealloced,(.L_x_28 - $__internal_2_$__cuda_sm10x_tcgen05_guardrail_trap_unallocated_columns_being_dealloced)
$__internal_2_$__cuda_sm10x_tcgen05_guardrail_trap_unallocated_columns_being_dealloced:
[----:B------:R-:W-:Y:S05]  /*5630*/  BPT.TRAP 0x1 ;  /* 0x000000040000795c */ /* 0x000fea0000300000 */
[----:B------:R-:W-:-:S04]  /*5640*/  MOV R3, 0x0 ;  /* 0x0000000000037802 */ /* 0x000fc80000000f00 */
[----:B------:R-:W-:Y:S05]  /*5650*/  RET.REL.NODEC R2 `(attn_fwd) ;  /* 0xffffffa802687950 */ /* 0x000fea0003c3ffff */
.L_x_25:
[----:B------:R-:W-:-:S00]  /*5660*/  BRA `(.L_x_25) ;  /* 0xfffffffc00fc7947 */ /* 0x000fc0000383ffff */
[----:B------:R-:W-:-:S00]  /*5670*/  NOP ;  /* 0x0000000000007918 */ /* 0x000fc00000000000 */
        /* <DEDUP_REMOVED lines=8> */
.L_x_28:


//--------------------- .nv.global.init           --------------------------
	.section	.nv.global.init,"aw",@progbits
.nv.global.init:
	.type		_$_str,@object
	.size		_$_str,(.L_3 - _$_str)
_$_str:
        /*0000*/ 	.byte	0x5f, 0x5f, 0x43, 0x55, 0x44, 0x41, 0x5f, 0x46, 0x54, 0x5a, 0x00
.L_3:


//--------------------- .nv.shared.attn_fwd       --------------------------
	.section	.nv.shared.attn_fwd,"aw",@nobits
	.sectionflags	@""
	.align	16
	.zero		1024


//--------------------- .nv.shared.reserved.0     --------------------------
	.section	.nv.shared.reserved.0,"aw",@nobits
	.align	8
	.weak		__nv_reservedSMEM_offset_0_alias
	.size		__nv_reservedSMEM_offset_0_alias, 0, 64
	.other		__nv_reservedSMEM_offset_0_alias,@"STO_CUDA_RESERVED_SHARED STV_DEFAULT"
__nv_reservedSMEM_offset_0_alias:
	.zero		0
.nv.shared.reserved.0:
	.zero		64
	.weak		__nv_reservedSMEM_allocation_phase
	.type		__nv_reservedSMEM_allocation_phase,@object
	.size		__nv_reservedSMEM_allocation_phase,(.L_0 - __nv_reservedSMEM_allocation_phase)
__nv_reservedSMEM_allocation_phase:
	.zero		1
.L_0:
	.zero		7
	.weak		__nv_reservedSMEM_devtool_atexit_pc
	.type		__nv_reservedSMEM_devtool_atexit_pc,@object
	.size		__nv_reservedSMEM_devtool_atexit_pc,(__nv_reservedSMEM_allocation_mask - __nv_reservedSMEM_devtool_atexit_pc)
__nv_reservedSMEM_devtool_atexit_pc:
	.zero		8
	.weak		__nv_reservedSMEM_allocation_mask
	.type		__nv_reservedSMEM_allocation_mask,@object
	.size		__nv_reservedSMEM_allocation_mask,(.L_2 - __nv_reservedSMEM_allocation_mask)
__nv_reservedSMEM_allocation_mask:
	.zero		4
.L_2:


//--------------------- .nv.constant0.attn_fwd    --------------------------
	.section	.nv.constant0.attn_fwd,"a",@progbits
	.sectionflags	@""
	.align	4
.nv.constant0.attn_fwd:
	.zero		1032


//--------------------- SYMBOLS --------------------------

	.type		.nv.reservedSmem.offset0,@object
	.size		.nv.reservedSmem.offset0,0x4
	.type		.nv.reservedSmem.cap,@object
	.size		.nv.reservedSmem.cap,0x4
